//
// Generated by NVIDIA NVVM Compiler
//
// Compiler Build ID: CL-36424714
// Cuda compilation tools, release 13.0, V13.0.88
// Based on NVVM 20.0.0
//

.version 9.0
.target sm_100
.address_size 64

	// .globl	_Z19selfAttentionKernelPKfS0_S0_Pfii
// _ZZ19selfAttentionKernelPKfS0_S0_PfiiE6tile_Q has been demoted
// _ZZ19selfAttentionKernelPKfS0_S0_PfiiE6tile_K has been demoted
// _ZZ19selfAttentionKernelPKfS0_S0_PfiiE6tile_V has been demoted

.visible .entry _Z19selfAttentionKernelPKfS0_S0_Pfii(
	.param .u64 .ptr .align 1 _Z19selfAttentionKernelPKfS0_S0_Pfii_param_0,
	.param .u64 .ptr .align 1 _Z19selfAttentionKernelPKfS0_S0_Pfii_param_1,
	.param .u64 .ptr .align 1 _Z19selfAttentionKernelPKfS0_S0_Pfii_param_2,
	.param .u64 .ptr .align 1 _Z19selfAttentionKernelPKfS0_S0_Pfii_param_3,
	.param .u32 _Z19selfAttentionKernelPKfS0_S0_Pfii_param_4,
	.param .u32 _Z19selfAttentionKernelPKfS0_S0_Pfii_param_5
)
{
	.reg .pred 	%p<18>;
	.reg .b32 	%r<88>;
	.reg .b32 	%f<156>;
	.reg .b64 	%rd<16>;
	.reg .b64 	%fd<5>;
	// demoted variable
	.shared .align 4 .b8 _ZZ19selfAttentionKernelPKfS0_S0_PfiiE6tile_Q[1024];
	// demoted variable
	.shared .align 4 .b8 _ZZ19selfAttentionKernelPKfS0_S0_PfiiE6tile_K[1024];
	// demoted variable
	.shared .align 4 .b8 _ZZ19selfAttentionKernelPKfS0_S0_PfiiE6tile_V[1024];
	ld.param.u64 	%rd4, [_Z19selfAttentionKernelPKfS0_S0_Pfii_param_0];
	ld.param.u64 	%rd5, [_Z19selfAttentionKernelPKfS0_S0_Pfii_param_1];
	ld.param.u64 	%rd6, [_Z19selfAttentionKernelPKfS0_S0_Pfii_param_2];
	ld.param.u64 	%rd7, [_Z19selfAttentionKernelPKfS0_S0_Pfii_param_3];
	ld.param.u32 	%r39, [_Z19selfAttentionKernelPKfS0_S0_Pfii_param_4];
	ld.param.u32 	%r41, [_Z19selfAttentionKernelPKfS0_S0_Pfii_param_5];
	mov.u32 	%r42, %ctaid.x;
	shl.b32 	%r43, %r42, 4;
	mov.u32 	%r1, %tid.x;
	add.s32 	%r2, %r43, %r1;
	mov.u32 	%r44, %ctaid.y;
	shl.b32 	%r45, %r44, 4;
	mov.u32 	%r3, %tid.y;
	add.s32 	%r46, %r45, %r3;
	setp.ge.s32 	%p1, %r2, %r39;
	setp.ge.s32 	%p2, %r46, %r41;
	or.pred  	%p3, %p1, %p2;
	@%p3 bra 	$L__BB0_12;
	setp.lt.s32 	%p4, %r39, 1;
	mov.f32 	%f155, 0f00000000;
	@%p4 bra 	$L__BB0_11;
	add.s32 	%r48, %r39, 15;
	shr.u32 	%r5, %r48, 4;
	shl.b32 	%r49, %r1, 6;
	mov.u32 	%r50, _ZZ19selfAttentionKernelPKfS0_S0_PfiiE6tile_Q;
	add.s32 	%r6, %r50, %r49;
	shl.b32 	%r51, %r3, 2;
	add.s32 	%r7, %r6, %r51;
	mov.u32 	%r52, _ZZ19selfAttentionKernelPKfS0_S0_PfiiE6tile_K;
	add.s32 	%r53, %r52, %r49;
	add.s32 	%r8, %r53, %r51;
	mov.u32 	%r54, _ZZ19selfAttentionKernelPKfS0_S0_PfiiE6tile_V;
	add.s32 	%r11, %r54, %r51;
	add.s32 	%r9, %r11, %r49;
	mul.lo.s32 	%r10, %r41, %r2;
	cvt.rn.f32.u32 	%f1, %r41;
	and.b32  	%r12, %r41, 15;
	and.b32  	%r13, %r41, 7;
	and.b32  	%r14, %r41, 2147483632;
	and.b32  	%r15, %r41, 3;
	neg.s32 	%r16, %r14;
	add.s32 	%r17, %r6, 32;
	cvta.to.global.u64 	%rd1, %rd4;
	cvta.to.global.u64 	%rd2, %rd5;
	cvta.to.global.u64 	%rd3, %rd6;
	mov.f32 	%f143, 0f00000000;
	mov.b32 	%r80, 0;
	sqrt.rn.f32 	%f125, %f1;
	mov.f32 	%f144, %f143;
$L__BB0_3:
	shl.b32 	%r19, %r80, 4;
	add.s32 	%r20, %r19, %r3;
	setp.ge.s32 	%p5, %r20, %r39;
	@%p5 bra 	$L__BB0_5;
	add.s32 	%r56, %r20, %r10;
	mul.wide.s32 	%rd8, %r56, 4;
	add.s64 	%rd9, %rd1, %rd8;
	ld.global.nc.f32 	%f31, [%rd9];
	st.shared.f32 	[%r7], %f31;
	mad.lo.s32 	%r57, %r20, %r41, %r46;
	mul.wide.s32 	%rd10, %r57, 4;
	add.s64 	%rd11, %rd2, %rd10;
	ld.global.nc.f32 	%f32, [%rd11];
	st.shared.f32 	[%r8], %f32;
	add.s64 	%rd12, %rd3, %rd10;
	ld.global.nc.f32 	%f142, [%rd12];
	bra.uni 	$L__BB0_6;
$L__BB0_5:
	mov.b32 	%r55, 0;
	st.shared.u32 	[%r7], %r55;
	st.shared.u32 	[%r8], %r55;
	mov.f32 	%f142, 0f00000000;
$L__BB0_6:
	st.shared.f32 	[%r9], %f142;
	bar.sync 	0;
	mov.b32 	%r81, 0;
$L__BB0_7:
	add.s32 	%r59, %r19, %r81;
	setp.lt.s32 	%p6, %r59, %r39;
	@%p6 bra 	$L__BB0_13;
$L__BB0_8:
	add.s32 	%r81, %r81, 1;
	setp.eq.s32 	%p16, %r81, 16;
	@%p16 bra 	$L__BB0_9;
	bra.uni 	$L__BB0_7;
$L__BB0_9:
	bar.sync 	0;
	add.s32 	%r80, %r80, 1;
	setp.ne.s32 	%p17, %r80, %r5;
	@%p17 bra 	$L__BB0_3;
	cvt.f64.f32 	%fd1, %f143;
	cvt.f64.f32 	%fd2, %f144;
	add.f64 	%fd3, %fd2, 0d3EB0C6F7A0B5ED8D;
	div.rn.f64 	%fd4, %fd1, %fd3;
	cvt.rn.f32.f64 	%f155, %fd4;
$L__BB0_11:
	mad.lo.s32 	%r79, %r41, %r2, %r46;
	cvta.to.global.u64 	%rd13, %rd7;
	mul.wide.s32 	%rd14, %r79, 4;
	add.s64 	%rd15, %rd13, %rd14;
	st.global.f32 	[%rd15], %f155;
$L__BB0_12:
	ret;
$L__BB0_13:
	setp.lt.u32 	%p7, %r41, 16;
	mov.f32 	%f154, 0f00000000;
	mov.b32 	%r86, 0;
	@%p7 bra 	$L__BB0_16;
	shl.b32 	%r61, %r81, 6;
	mov.u32 	%r62, _ZZ19selfAttentionKernelPKfS0_S0_PfiiE6tile_K;
	add.s32 	%r63, %r62, %r61;
	add.s32 	%r82, %r63, 32;
	mov.f32 	%f154, 0f00000000;
	mov.u32 	%r83, %r17;
	mov.u32 	%r84, %r16;
$L__BB0_15:
	.pragma "nounroll";
	ld.shared.f32 	%f36, [%r83+-32];
	ld.shared.f32 	%f37, [%r82+-32];
	fma.rn.f32 	%f38, %f36, %f37, %f154;
	ld.shared.f32 	%f39, [%r83+-28];
	ld.shared.f32 	%f40, [%r82+-28];
	fma.rn.f32 	%f41, %f39, %f40, %f38;
	ld.shared.f32 	%f42, [%r83+-24];
	ld.shared.f32 	%f43, [%r82+-24];
	fma.rn.f32 	%f44, %f42, %f43, %f41;
	ld.shared.f32 	%f45, [%r83+-20];
	ld.shared.f32 	%f46, [%r82+-20];
	fma.rn.f32 	%f47, %f45, %f46, %f44;
	ld.shared.f32 	%f48, [%r83+-16];
	ld.shared.f32 	%f49, [%r82+-16];
	fma.rn.f32 	%f50, %f48, %f49, %f47;
	ld.shared.f32 	%f51, [%r83+-12];
	ld.shared.f32 	%f52, [%r82+-12];
	fma.rn.f32 	%f53, %f51, %f52, %f50;
	ld.shared.f32 	%f54, [%r83+-8];
	ld.shared.f32 	%f55, [%r82+-8];
	fma.rn.f32 	%f56, %f54, %f55, %f53;
	ld.shared.f32 	%f57, [%r83+-4];
	ld.shared.f32 	%f58, [%r82+-4];
	fma.rn.f32 	%f59, %f57, %f58, %f56;
	ld.shared.f32 	%f60, [%r83];
	ld.shared.f32 	%f61, [%r82];
	fma.rn.f32 	%f62, %f60, %f61, %f59;
	ld.shared.f32 	%f63, [%r83+4];
	ld.shared.f32 	%f64, [%r82+4];
	fma.rn.f32 	%f65, %f63, %f64, %f62;
	ld.shared.f32 	%f66, [%r83+8];
	ld.shared.f32 	%f67, [%r82+8];
	fma.rn.f32 	%f68, %f66, %f67, %f65;
	ld.shared.f32 	%f69, [%r83+12];
	ld.shared.f32 	%f70, [%r82+12];
	fma.rn.f32 	%f71, %f69, %f70, %f68;
	ld.shared.f32 	%f72, [%r83+16];
	ld.shared.f32 	%f73, [%r82+16];
	fma.rn.f32 	%f74, %f72, %f73, %f71;
	ld.shared.f32 	%f75, [%r83+20];
	ld.shared.f32 	%f76, [%r82+20];
	fma.rn.f32 	%f77, %f75, %f76, %f74;
	ld.shared.f32 	%f78, [%r83+24];
	ld.shared.f32 	%f79, [%r82+24];
	fma.rn.f32 	%f80, %f78, %f79, %f77;
	ld.shared.f32 	%f81, [%r83+28];
	ld.shared.f32 	%f82, [%r82+28];
	fma.rn.f32 	%f154, %f81, %f82, %f80;
	add.s32 	%r84, %r84, 16;
	add.s32 	%r83, %r83, 64;
	add.s32 	%r82, %r82, 64;
	setp.eq.s32 	%p8, %r84, 0;
	mov.u32 	%r86, %r14;
	@%p8 bra 	$L__BB0_16;
	bra.uni 	$L__BB0_15;
$L__BB0_16:
	setp.eq.s32 	%p9, %r12, 0;
	@%p9 bra 	$L__BB0_26;
	shl.b32 	%r64, %r81, 6;
	mov.u32 	%r65, _ZZ19selfAttentionKernelPKfS0_S0_PfiiE6tile_K;
	add.s32 	%r31, %r65, %r64;
	add.s32 	%r66, %r12, -1;
	setp.lt.u32 	%p10, %r66, 7;
	@%p10 bra 	$L__BB0_19;
	shl.b32 	%r67, %r86, 2;
	add.s32 	%r68, %r6, %r67;
	ld.shared.f32 	%f84, [%r68];
	add.s32 	%r69, %r31, %r67;
	ld.shared.f32 	%f85, [%r69];
	fma.rn.f32 	%f86, %f84, %f85, %f154;
	ld.shared.f32 	%f87, [%r68+4];
	ld.shared.f32 	%f88, [%r69+4];
	fma.rn.f32 	%f89, %f87, %f88, %f86;
	ld.shared.f32 	%f90, [%r68+8];
	ld.shared.f32 	%f91, [%r69+8];
	fma.rn.f32 	%f92, %f90, %f91, %f89;
	ld.shared.f32 	%f93, [%r68+12];
	ld.shared.f32 	%f94, [%r69+12];
	fma.rn.f32 	%f95, %f93, %f94, %f92;
	ld.shared.f32 	%f96, [%r68+16];
	ld.shared.f32 	%f97, [%r69+16];
	fma.rn.f32 	%f98, %f96, %f97, %f95;
	ld.shared.f32 	%f99, [%r68+20];
	ld.shared.f32 	%f100, [%r69+20];
	fma.rn.f32 	%f101, %f99, %f100, %f98;
	ld.shared.f32 	%f102, [%r68+24];
	ld.shared.f32 	%f103, [%r69+24];
	fma.rn.f32 	%f104, %f102, %f103, %f101;
	ld.shared.f32 	%f105, [%r68+28];
	ld.shared.f32 	%f106, [%r69+28];
	fma.rn.f32 	%f154, %f105, %f106, %f104;
	add.s32 	%r86, %r86, 8;
$L__BB0_19:
	setp.eq.s32 	%p11, %r13, 0;
	@%p11 bra 	$L__BB0_26;
	add.s32 	%r70, %r13, -1;
	setp.lt.u32 	%p12, %r70, 3;
	@%p12 bra 	$L__BB0_22;
	shl.b32 	%r71, %r86, 2;
	add.s32 	%r72, %r6, %r71;
	ld.shared.f32 	%f108, [%r72];
	add.s32 	%r73, %r31, %r71;
	ld.shared.f32 	%f109, [%r73];
	fma.rn.f32 	%f110, %f108, %f109, %f154;
	ld.shared.f32 	%f111, [%r72+4];
	ld.shared.f32 	%f112, [%r73+4];
	fma.rn.f32 	%f113, %f111, %f112, %f110;
	ld.shared.f32 	%f114, [%r72+8];
	ld.shared.f32 	%f115, [%r73+8];
	fma.rn.f32 	%f116, %f114, %f115, %f113;
	ld.shared.f32 	%f117, [%r72+12];
	ld.shared.f32 	%f118, [%r73+12];
	fma.rn.f32 	%f154, %f117, %f118, %f116;
	add.s32 	%r86, %r86, 4;
$L__BB0_22:
	setp.eq.s32 	%p13, %r15, 0;
	@%p13 bra 	$L__BB0_26;
	setp.eq.s32 	%p14, %r15, 1;
	shl.b32 	%r74, %r86, 2;
	add.s32 	%r36, %r6, %r74;
	ld.shared.f32 	%f119, [%r36];
	add.s32 	%r37, %r31, %r74;
	ld.shared.f32 	%f120, [%r37];
	fma.rn.f32 	%f154, %f119, %f120, %f154;
	@%p14 bra 	$L__BB0_26;
	setp.eq.s32 	%p15, %r15, 2;
	ld.shared.f32 	%f121, [%r36+4];
	ld.shared.f32 	%f122, [%r37+4];
	fma.rn.f32 	%f154, %f121, %f122, %f154;
	@%p15 bra 	$L__BB0_26;
	ld.shared.f32 	%f123, [%r36+8];
	ld.shared.f32 	%f124, [%r37+8];
	fma.rn.f32 	%f154, %f123, %f124, %f154;
$L__BB0_26:
	div.rn.f32 	%f126, %f154, %f125;
	fma.rn.f32 	%f127, %f126, 0f3BBB989D, 0f3F000000;
	cvt.sat.f32.f32 	%f128, %f127;
	mov.f32 	%f129, 0f4B400001;
	mov.f32 	%f130, 0f437C0000;
	fma.rm.f32 	%f131, %f128, %f130, %f129;
	add.f32 	%f132, %f131, 0fCB40007F;
	neg.f32 	%f133, %f132;
	fma.rn.f32 	%f134, %f126, 0f3FB8AA3B, %f133;
	fma.rn.f32 	%f135, %f126, 0f32A57060, %f134;
	mov.b32 	%r75, %f131;
	shl.b32 	%r76, %r75, 23;
	mov.b32 	%f136, %r76;
	ex2.approx.ftz.f32 	%f137, %f135;
	mul.f32 	%f138, %f137, %f136;
	add.f32 	%f144, %f144, %f138;
	shl.b32 	%r77, %r81, 6;
	add.s32 	%r78, %r11, %r77;
	ld.shared.f32 	%f139, [%r78];
	fma.rn.f32 	%f143, %f139, %f138, %f143;
	bra.uni 	$L__BB0_8;

}


// ===== COMPILED SASS (sm_100) =====

	.target	sm_100

	.elftype	@"ET_EXEC"


//--------------------- .note.nv.tkinfo           --------------------------
	.section	.note.nv.tkinfo,"",@"SHT_NOTE"
	.sectionflags	@"SHF_NOTE_NV_TKINFO"
	.tkinfo
        /*0018*/ 	.word	0x00000002
        /*0030*/ 	.string	""
        /*0030*/ 	.string	"ptxas"
        /*0030*/ 	.string	"Cuda compilation tools, release 13.0, V13.0.88"
        /*0030*/ 	.string	"Build cuda_13.0.r13.0/compiler.36424714_0"
        /*0030*/ 	.string	"-arch sm_100 -m 64 "



//--------------------- .note.nv.cuinfo           --------------------------
	.section	.note.nv.cuinfo,"",@"SHT_NOTE"
	.sectionflags	@"SHF_NOTE_NV_CUINFO"
        /*0018*/ 	.short	0x0002
        /*001a*/ 	.short	0x0064
        /*001c*/ 	.short	0x0082
	.zero		2


//--------------------- .nv.info                  --------------------------
	.section	.nv.info,"",@"SHT_CUDA_INFO"
	.align	4


	//----- nvinfo : EIATTR_REGCOUNT
	.align		4
        /*0000*/ 	.byte	0x04, 0x2f
        /*0002*/ 	.short	(.L_1 - .L_0)
	.align		4
.L_0:
        /*0004*/ 	.word	index@(_Z19selfAttentionKernelPKfS0_S0_Pfii)
        /*0008*/ 	.word	0x00000025


	//----- nvinfo : EIATTR_FRAME_SIZE
	.align		4
.L_1:
        /*000c*/ 	.byte	0x04, 0x11
        /*000e*/ 	.short	(.L_3 - .L_2)
	.align		4
.L_2:
        /*0010*/ 	.word	index@($__internal_2_$__cuda_sm3x_div_rn_noftz_f32_slowpath)
        /*0014*/ 	.word	0x00000000


	//----- nvinfo : EIATTR_FRAME_SIZE
	.align		4
.L_3:
        /*0018*/ 	.byte	0x04, 0x11
        /*001a*/ 	.short	(.L_5 - .L_4)
	.align		4
.L_4:
        /*001c*/ 	.word	index@($__internal_1_$__cuda_sm20_sqrt_rn_f32_slowpath)
        /*0020*/ 	.word	0x00000000


	//----- nvinfo : EIATTR_FRAME_SIZE
	.align		4
.L_5:
        /*0024*/ 	.byte	0x04, 0x11
        /*0026*/ 	.short	(.L_7 - .L_6)
	.align		4
.L_6:
        /*0028*/ 	.word	index@($__internal_0_$__cuda_sm20_div_rn_f64_full)
        /*002c*/ 	.word	0x00000000


	//----- nvinfo : EIATTR_FRAME_SIZE
	.align		4
.L_7:
        /*0030*/ 	.byte	0x04, 0x11
        /*0032*/ 	.short	(.L_9 - .L_8)
	.align		4
.L_8:
        /*0034*/ 	.word	index@(_Z19selfAttentionKernelPKfS0_S0_Pfii)
        /*0038*/ 	.word	0x00000000


	//----- nvinfo : EIATTR_MIN_STACK_SIZE
	.align		4
.L_9:
        /*003c*/ 	.byte	0x04, 0x12
        /*003e*/ 	.short	(.L_11 - .L_10)
	.align		4
.L_10:
        /*0040*/ 	.word	index@(_Z19selfAttentionKernelPKfS0_S0_Pfii)
        /*0044*/ 	.word	0x00000000
.L_11:


//--------------------- .nv.compat                --------------------------
	.section	.nv.compat,"",@"SHT_CUDA_COMPAT_INFO"
	.align	4
        /*0000*/ 	.byte	0x02, 0x09, 0x00, 0x00, 0x02, 0x02, 0x01, 0x00, 0x02, 0x05, 0x05, 0x00, 0x03, 0x07, 0x01, 0x01
        /*0010*/ 	.byte	0x02, 0x03, 0x00, 0x00, 0x02, 0x06, 0x01, 0x00, 0x04, 0x0b, 0x08, 0x00, 0x01, 0x00, 0x00, 0x00
        /*0020*/ 	.byte	0x00, 0x00, 0x00, 0x00


//--------------------- .nv.info._Z19selfAttentionKernelPKfS0_S0_Pfii --------------------------
	.section	.nv.info._Z19selfAttentionKernelPKfS0_S0_Pfii,"",@"SHT_CUDA_INFO"
	.sectionflags	@""
	.align	4


	//----- nvinfo : EIATTR_CUDA_API_VERSION
	.align		4
        /*0000*/ 	.byte	0x04, 0x37
        /*0002*/ 	.short	(.L_13 - .L_12)
.L_12:
        /*0004*/ 	.word	0x00000082


	//----- nvinfo : EIATTR_KPARAM_INFO
	.align		4
.L_13:
        /*0008*/ 	.byte	0x04, 0x17
        /*000a*/ 	.short	(.L_15 - .L_14)
.L_14:
        /*000c*/ 	.word	0x00000000
        /*0010*/ 	.short	0x0005
        /*0012*/ 	.short	0x0024
        /*0014*/ 	.byte	0x00, 0xf0, 0x11, 0x00


	//----- nvinfo : EIATTR_KPARAM_INFO
	.align		4
.L_15:
        /*0018*/ 	.byte	0x04, 0x17
        /*001a*/ 	.short	(.L_17 - .L_16)
.L_16:
        /*001c*/ 	.word	0x00000000
        /*0020*/ 	.short	0x0004
        /*0022*/ 	.short	0x0020
        /*0024*/ 	.byte	0x00, 0xf0, 0x11, 0x00


	//----- nvinfo : EIATTR_KPARAM_INFO
	.align		4
.L_17:
        /*0028*/ 	.byte	0x04, 0x17
        /*002a*/ 	.short	(.L_19 - .L_18)
.L_18:
        /*002c*/ 	.word	0x00000000
        /*0030*/ 	.short	0x0003
        /*0032*/ 	.short	0x0018
        /*0034*/ 	.byte	0x00, 0xf5, 0x21, 0x00


	//----- nvinfo : EIATTR_KPARAM_INFO
	.align		4
.L_19:
        /*0038*/ 	.byte	0x04, 0x17
        /*003a*/ 	.short	(.L_21 - .L_20)
.L_20:
        /*003c*/ 	.word	0x00000000
        /*0040*/ 	.short	0x0002
        /*0042*/ 	.short	0x0010
        /*0044*/ 	.byte	0x00, 0xf5, 0x21, 0x00


	//----- nvinfo : EIATTR_KPARAM_INFO
	.align		4
.L_21:
        /*0048*/ 	.byte	0x04, 0x17
        /*004a*/ 	.short	(.L_23 - .L_22)
.L_22:
        /*004c*/ 	.word	0x00000000
        /*0050*/ 	.short	0x0001
        /*0052*/ 	.short	0x0008
        /*0054*/ 	.byte	0x00, 0xf5, 0x21, 0x00


	//----- nvinfo : EIATTR_KPARAM_INFO
	.align		4
.L_23:
        /*0058*/ 	.byte	0x04, 0x17
        /*005a*/ 	.short	(.L_25 - .L_24)
.L_24:
        /*005c*/ 	.word	0x00000000
        /*0060*/ 	.short	0x0000
        /*0062*/ 	.short	0x0000
        /*0064*/ 	.byte	0x00, 0xf5, 0x21, 0x00


	//----- nvinfo : EIATTR_SPARSE_MMA_MASK
	.align		4
.L_25:
        /*0068*/ 	.byte	0x03, 0x50
        /*006a*/ 	.short	0x0000


	//----- nvinfo : EIATTR_MAXREG_COUNT
	.align		4
        /*006c*/ 	.byte	0x03, 0x1b
        /*006e*/ 	.short	0x00ff


	//----- nvinfo : EIATTR_NUM_BARRIERS
	.align		4
        /*0070*/ 	.byte	0x02, 0x4c
        /*0072*/ 	.byte	0x01
	.zero		1


	//----- nvinfo : EIATTR_MERCURY_ISA_VERSION
	.align		4
        /*0074*/ 	.byte	0x03, 0x5f
        /*0076*/ 	.short	0x0101


	//----- nvinfo : EIATTR_UNUSED_LOAD_BYTE_OFFSET
	.align		4
        /*0078*/ 	.byte	0x04, 0x44
        /*007a*/ 	.short	(.L_27 - .L_26)


	//   ....[0]....
.L_26:
        /*007c*/ 	.word	0x00000a90
        /*0080*/ 	.word	0x00000fff


	//   ....[1]....
        /*0084*/ 	.word	0x00000aa0
        /*0088*/ 	.word	0x00000fff


	//----- nvinfo : EIATTR_VRC_CTA_INIT_COUNT
	.align		4
.L_27:
        /*008c*/ 	.byte	0x02, 0x4a
	.zero		1
	.zero		1


	//----- nvinfo : EIATTR_EXIT_INSTR_OFFSETS
	.align		4
        /*0090*/ 	.byte	0x04, 0x1c
        /*0092*/ 	.short	(.L_29 - .L_28)


	//   ....[0]....
.L_28:
        /*0094*/ 	.word	0x000000a0


	//   ....[1]....
        /*0098*/ 	.word	0x00000f10


	//----- nvinfo : EIATTR_CRS_STACK_SIZE
	.align		4
.L_29:
        /*009c*/ 	.byte	0x04, 0x1e
        /*009e*/ 	.short	(.L_31 - .L_30)
.L_30:
        /*00a0*/ 	.word	0x00000000


	//----- nvinfo : EIATTR_CBANK_PARAM_SIZE
	.align		4
.L_31:
        /*00a4*/ 	.byte	0x03, 0x19
        /*00a6*/ 	.short	0x0028


	//----- nvinfo : EIATTR_PARAM_CBANK
	.align		4
        /*00a8*/ 	.byte	0x04, 0x0a
        /*00aa*/ 	.short	(.L_33 - .L_32)
	.align		4
.L_32:
        /*00ac*/ 	.word	index@(.nv.constant0._Z19selfAttentionKernelPKfS0_S0_Pfii)
        /*00b0*/ 	.short	0x0380
        /*00b2*/ 	.short	0x0028


	//----- nvinfo : EIATTR_SW_WAR
	.align		4
.L_33:
        /*00b4*/ 	.byte	0x04, 0x36
        /*00b6*/ 	.short	(.L_35 - .L_34)
.L_34:
        /*00b8*/ 	.word	0x00000008
.L_35:


//--------------------- .nv.callgraph             --------------------------
	.section	.nv.callgraph,"",@"SHT_CUDA_CALLGRAPH"
	.align	4
	.sectionentsize	8
	.align		4
        /*0000*/ 	.word	0x00000000
	.align		4
        /*0004*/ 	.word	0xffffffff
	.align		4
        /*0008*/ 	.word	0x00000000
	.align		4
        /*000c*/ 	.word	0xfffffffe
	.align		4
        /*0010*/ 	.word	0x00000000
	.align		4
        /*0014*/ 	.word	0xfffffffd
	.align		4
        /*0018*/ 	.word	0x00000000
	.align		4
        /*001c*/ 	.word	0xfffffffc


//--------------------- .text._Z19selfAttentionKernelPKfS0_S0_Pfii --------------------------
	.section	.text._Z19selfAttentionKernelPKfS0_S0_Pfii,"ax",@progbits
	.align	128
        .global         _Z19selfAttentionKernelPKfS0_S0_Pfii
        .type           _Z19selfAttentionKernelPKfS0_S0_Pfii,@function
        .size           _Z19selfAttentionKernelPKfS0_S0_Pfii,(.L_x_35 - _Z19selfAttentionKernelPKfS0_S0_Pfii)
        .other          _Z19selfAttentionKernelPKfS0_S0_Pfii,@"STO_CUDA_ENTRY STV_DEFAULT"
_Z19selfAttentionKernelPKfS0_S0_Pfii:
.text._Z19selfAttentionKernelPKfS0_S0_Pfii:
[----:B------:R-:W-:Y:S01]  /*0000*/  LDC R1, c[0x0][0x37c] ;  /* 0x0000df00ff017b82 */ /* 0x000fe20000000800 */
[----:B------:R-:W0:Y:S01]  /*0010*/  S2R R3, SR_CTAID.Y ;  /* 0x0000000000037919 */ /* 0x000e220000002600 */
[----:B------:R-:W1:Y:S01]  /*0020*/  LDCU.64 UR16, c[0x0][0x3a0] ;  /* 0x00007400ff1077ac */ /* 0x000e620008000a00 */
[----:B------:R-:W0:Y:S01]  /*0030*/  S2R R0, SR_TID.Y ;  /* 0x0000000000007919 */ /* 0x000e220000002200 */
[----:B------:R-:W2:Y:S01]  /*0040*/  S2R R30, SR_CTAID.X ;  /* 0x00000000001e7919 */ /* 0x000ea20000002500 */
[----:B------:R-:W2:Y:S01]  /*0050*/  S2R R24, SR_TID.X ;  /* 0x0000000000187919 */ /* 0x000ea20000002100 */
[----:B0-----:R-:W-:-:S05]  /*0060*/  IMAD R28, R3, 0x10, R0 ;  /* 0x00000010031c7824 */ /* 0x001fca00078e0200 */
[----:B-1----:R-:W-:Y:S01]  /*0070*/  ISETP.GE.AND P0, PT, R28, UR17, PT ;  /* 0x000000111c007c0c */ /* 0x002fe2000bf06270 */
[----:B--2---:R-:W-:-:S05]  /*0080*/  IMAD R30, R30, 0x10, R24 ;  /* 0x000000101e1e7824 */ /* 0x004fca00078e0218 */
[----:B------:R-:W-:-:S13]  /*0090*/  ISETP.GE.OR P0, PT, R30, UR16, P0 ;  /* 0x000000101e007c0c */ /* 0x000fda0008706670 */
[----:B------:R-:W-:Y:S05]  /*00a0*/  @P0 EXIT ;  /* 0x000000000000094d */ /* 0x000fea0003800000 */
[----:B------:R-:W-:Y:S01]  /*00b0*/  UISETP.GE.AND UP0, UPT, UR16, 0x1, UPT ;  /* 0x000000011000788c */ /* 0x000fe2000bf06270 */
[----:B------:R-:W-:Y:S01]  /*00c0*/  IMAD.MOV.U32 R5, RZ, RZ, RZ ;  /* 0x000000ffff057224 */ /* 0x000fe200078e00ff */
[----:B------:R-:W0:Y:S07]  /*00d0*/  LDCU.64 UR12, c[0x0][0x358] ;  /* 0x00006b00ff0c77ac */ /* 0x000e2e0008000a00 */
[----:B------:R-:W-:Y:S05]  /*00e0*/  BRA.U !UP0, `(.L_x_0) ;  /* 0x0000000d08747547 */ /* 0x000fea000b800000 */
[----:B------:R-:W1:Y:S01]  /*00f0*/  S2UR UR6, SR_CgaCtaId ;  /* 0x00000000000679c3 */ /* 0x000e620000008800 */
[----:B------:R-:W-:Y:S01]  /*0100*/  I2FP.F32.U32 R2, UR17 ;  /* 0x0000001100027c45 */ /* 0x000fe20008201000 */
[----:B------:R-:W-:Y:S01]  /*0110*/  UMOV UR4, 0x400 ;  /* 0x0000040000047882 */ /* 0x000fe20000000000 */
[----:B------:R-:W-:Y:S01]  /*0120*/  IMAD.MOV.U32 R22, RZ, RZ, RZ ;  /* 0x000000ffff167224 */ /* 0x000fe200078e00ff */
[----:B------:R-:W-:Y:S01]  /*0130*/  UIADD3 UR5, UPT, UPT, UR4, 0x400, URZ ;  /* 0x0000040004057890 */ /* 0x000fe2000fffe0ff */
[----:B------:R-:W-:Y:S01]  /*0140*/  IADD3 R3, PT, PT, R2, -0xd000000, RZ ;  /* 0xf300000002037810 */ /* 0x000fe20007ffe0ff */
[----:B------:R2:W3:Y:S01]  /*0150*/  MUFU.RSQ R5, R2 ;  /* 0x0000000200057308 */ /* 0x0004e20000001400 */
[----:B------:R-:W-:Y:S02]  /*0160*/  IMAD.MOV.U32 R21, RZ, RZ, RZ ;  /* 0x000000ffff157224 */ /* 0x000fe400078e00ff */
[----:B------:R-:W-:Y:S01]  /*0170*/  ISETP.GT.U32.AND P0, PT, R3, 0x727fffff, PT ;  /* 0x727fffff0300780c */ /* 0x000fe20003f04070 */
[----:B-1----:R-:W-:-:S02]  /*0180*/  ULEA UR7, UR6, UR4, 0x18 ;  /* 0x0000000406077291 */ /* 0x002fc4000f8ec0ff */
[----:B------:R-:W-:Y:S02]  /*0190*/  UIADD3 UR4, UPT, UPT, UR4, 0x800, URZ ;  /* 0x0000080004047890 */ /* 0x000fe4000fffe0ff */
[----:B------:R-:W-:Y:S02]  /*01a0*/  ULEA UR5, UR6, UR5, 0x18 ;  /* 0x0000000506057291 */ /* 0x000fe4000f8ec0ff */
[----:B------:R-:W-:Y:S01]  /*01b0*/  ULEA UR4, UR6, UR4, 0x18 ;  /* 0x0000000406047291 */ /* 0x000fe2000f8ec0ff */
[----:B------:R-:W-:-:S03]  /*01c0*/  LEA R29, R24, UR7, 0x6 ;  /* 0x00000007181d7c11 */ /* 0x000fc6000f8e30ff */
[----:B------:R-:W-:Y:S02]  /*01d0*/  LEA R3, R24, UR5, 0x6 ;  /* 0x0000000518037c11 */ /* 0x000fe4000f8e30ff */
[C---:B------:R-:W-:Y:S01]  /*01e0*/  LEA R25, R0.reuse, UR4, 0x2 ;  /* 0x0000000400197c11 */ /* 0x040fe2000f8e10ff */
[C---:B------:R-:W-:Y:S01]  /*01f0*/  IMAD R27, R0.reuse, 0x4, R29 ;  /* 0x00000004001b7824 */ /* 0x040fe200078e021d */
[----:B------:R-:W-:Y:S01]  /*0200*/  IADD3 R23, PT, PT, R29, 0x20, RZ ;  /* 0x000000201d177810 */ /* 0x000fe20007ffe0ff */
[----:B------:R-:W-:Y:S02]  /*0210*/  IMAD R26, R0, 0x4, R3 ;  /* 0x00000004001a7824 */ /* 0x000fe400078e0203 */
[----:B------:R-:W-:Y:S01]  /*0220*/  IMAD R24, R24, 0x40, R25 ;  /* 0x0000004018187824 */ /* 0x000fe200078e0219 */
[----:B--23--:R-:W-:Y:S06]  /*0230*/  @!P0 BRA `(.L_x_1) ;  /* 0x00000000000c8947 */ /* 0x00cfec0003800000 */
[----:B------:R-:W-:-:S07]  /*0240*/  MOV R6, 0x260 ;  /* 0x0000026000067802 */ /* 0x000fce0000000f00 */
[----:B0-----:R-:W-:Y:S05]  /*0250*/  CALL.REL.NOINC `($__internal_1_$__cuda_sm20_sqrt_rn_f32_slowpath) ;  /* 0x0000001000a07944 */ /* 0x001fea0003c00000 */
[----:B------:R-:W-:Y:S05]  /*0260*/  BRA `(.L_x_2) ;  /* 0x0000000000107947 */ /* 0x000fea0003800000 */
.L_x_1:
[----:B------:R-:W-:Y:S01]  /*0270*/  FMUL.FTZ R3, R2, R5 ;  /* 0x0000000502037220 */ /* 0x000fe20000410000 */
[----:B------:R-:W-:-:S03]  /*0280*/  FMUL.FTZ R5, R5, 0.5 ;  /* 0x3f00000005057820 */ /* 0x000fc60000410000 */
[----:B------:R-:W-:-:S04]  /*0290*/  FFMA R2, -R3, R3, R2 ;  /* 0x0000000303027223 */ /* 0x000fc80000000102 */
[----:B------:R-:W-:-:S07]  /*02a0*/  FFMA R20, R2, R5, R3 ;  /* 0x0000000502147223 */ /* 0x000fce0000000003 */
.L_x_2:
[----:B------:R-:W1:Y:S01]  /*02b0*/  LDCU.64 UR4, c[0x0][0x3a0] ;  /* 0x00007400ff0477ac */ /* 0x000e620008000a00 */
[----:B------:R-:W-:Y:S01]  /*02c0*/  IMAD.MOV.U32 R3, RZ, RZ, RZ ;  /* 0x000000ffff037224 */ /* 0x000fe200078e00ff */
[----:B-1----:R-:W-:Y:S02]  /*02d0*/  UIADD3 UR4, UPT, UPT, UR4, 0xf, URZ ;  /* 0x0000000f04047890 */ /* 0x002fe4000fffe0ff */
[----:B------:R-:W-:Y:S02]  /*02e0*/  ULOP3.LUT UR10, UR5, 0x7ffffff0, URZ, 0xc0, !UPT ;  /* 0x7ffffff0050a7892 */ /* 0x000fe4000f8ec0ff */
[----:B------:R-:W-:Y:S02]  /*02f0*/  ULOP3.LUT UR14, UR5, 0x7, URZ, 0xc0, !UPT ;  /* 0x00000007050e7892 */ /* 0x000fe4000f8ec0ff */
[----:B------:R-:W-:Y:S02]  /*0300*/  ULOP3.LUT UR15, UR5, 0x3, URZ, 0xc0, !UPT ;  /* 0x00000003050f7892 */ /* 0x000fe4000f8ec0ff */
[----:B------:R-:W-:-:S02]  /*0310*/  ULOP3.LUT UR8, UR5, 0xf, URZ, 0xc0, !UPT ;  /* 0x0000000f05087892 */ /* 0x000fc4000f8ec0ff */
[----:B------:R-:W-:Y:S02]  /*0320*/  USHF.R.U32.HI UR7, URZ, 0x4, UR4 ;  /* 0x00000004ff077899 */ /* 0x000fe40008011604 */
[----:B------:R-:W-:-:S12]  /*0330*/  UIADD3 UR9, UPT, UPT, -UR10, URZ, URZ ;  /* 0x000000ff0a097290 */ /* 0x000fd8000fffe1ff */
.L_x_12:
[----:B------:R-:W1:Y:S01]  /*0340*/  LDCU UR4, c[0x0][0x3a0] ;  /* 0x00007400ff0477ac */ /* 0x000e620008000800 */
[----:B0-----:R-:W-:Y:S01]  /*0350*/  LEA R11, R21, R0, 0x4 ;  /* 0x00000000150b7211 */ /* 0x001fe200078e20ff */
[----:B------:R-:W2:Y:S08]  /*0360*/  LDC.64 R8, c[0x0][0x380] ;  /* 0x0000e000ff087b82 */ /* 0x000eb00000000a00 */
[----:B------:R-:W3:Y:S01]  /*0370*/  LDC.64 R6, c[0x0][0x388] ;  /* 0x0000e200ff067b82 */ /* 0x000ee20000000a00 */
[----:B-1----:R-:W-:-:S13]  /*0380*/  ISETP.GE.AND P0, PT, R11, UR4, PT ;  /* 0x000000040b007c0c */ /* 0x002fda000bf06270 */
[----:B------:R-:W1:Y:S08]  /*0390*/  @!P0 LDC R2, c[0x0][0x3a4] ;  /* 0x0000e900ff028b82 */ /* 0x000e700000000800 */
[----:B------:R-:W4:Y:S01]  /*03a0*/  @!P0 LDC.64 R4, c[0x0][0x390] ;  /* 0x0000e400ff048b82 */ /* 0x000f220000000a00 */
[-C--:B-1----:R-:W-:Y:S02]  /*03b0*/  @!P0 IMAD R13, R11, R2.reuse, R28 ;  /* 0x000000020b0d8224 */ /* 0x082fe400078e021c */
[----:B------:R-:W-:-:S02]  /*03c0*/  @!P0 IMAD R11, R30, R2, R11 ;  /* 0x000000021e0b8224 */ /* 0x000fc400078e020b */
[----:B---3--:R-:W-:-:S04]  /*03d0*/  @!P0 IMAD.WIDE R6, R13, 0x4, R6 ;  /* 0x000000040d068825 */ /* 0x008fc800078e0206 */
[----:B----4-:R-:W-:Y:S02]  /*03e0*/  @!P0 IMAD.WIDE R4, R13, 0x4, R4 ;  /* 0x000000040d048825 */ /* 0x010fe400078e0204 */
[----:B0-----:R-:W3:Y:S02]  /*03f0*/  @!P0 LDG.E.CONSTANT R7, desc[UR12][R6.64] ;  /* 0x0000000c06078981 */ /* 0x001ee4000c1e9900 */
[----:B--2---:R-:W-:Y:S02]  /*0400*/  @!P0 IMAD.WIDE R8, R11, 0x4, R8 ;  /* 0x000000040b088825 */ /* 0x004fe400078e0208 */
[----:B------:R-:W2:Y:S04]  /*0410*/  @!P0 LDG.E.CONSTANT R11, desc[UR12][R4.64] ;  /* 0x0000000c040b8981 */ /* 0x000ea8000c1e9900 */
[----:B------:R-:W4:Y:S01]  /*0420*/  @!P0 LDG.E.CONSTANT R8, desc[UR12][R8.64] ;  /* 0x0000000c08088981 */ /* 0x000f22000c1e9900 */
[----:B------:R-:W-:Y:S01]  /*0430*/  IMAD.MOV.U32 R2, RZ, RZ, R21 ;  /* 0x000000ffff027224 */ /* 0x000fe200078e0015 */
[----:B------:R-:W-:Y:S01]  /*0440*/  IADD3 R21, PT, PT, R21, 0x1, RZ ;  /* 0x0000000115157810 */ /* 0x000fe20007ffe0ff */
[----:B------:R-:W-:-:S03]  /*0450*/  UMOV UR4, URZ ;  /* 0x000000ff00047c82 */ /* 0x000fc60008000000 */
[----:B------:R-:W-:Y:S01]  /*0460*/  ISETP.NE.AND P2, PT, R21, UR7, PT ;  /* 0x0000000715007c0c */ /* 0x000fe2000bf45270 */
[----:B------:R-:W-:Y:S01]  /*0470*/  @P0 IMAD.MOV.U32 R11, RZ, RZ, RZ ;  /* 0x000000ffff0b0224 */ /* 0x000fe200078e00ff */
[----:B----4-:R0:W-:Y:S04]  /*0480*/  @!P0 STS [R27], R8 ;  /* 0x000000081b008388 */ /* 0x0101e80000000800 */
[----:B---3--:R0:W-:Y:S04]  /*0490*/  @!P0 STS [R26], R7 ;  /* 0x000000071a008388 */ /* 0x0081e80000000800 */
[----:B------:R0:W-:Y:S04]  /*04a0*/  @P0 STS [R27], RZ ;  /* 0x000000ff1b000388 */ /* 0x0001e80000000800 */
[----:B------:R0:W-:Y:S04]  /*04b0*/  @P0 STS [R26], RZ ;  /* 0x000000ff1a000388 */ /* 0x0001e80000000800 */
[----:B--2---:R0:W-:Y:S01]  /*04c0*/  STS [R24], R11 ;  /* 0x0000000b18007388 */ /* 0x0041e20000000800 */
[----:B------:R-:W-:Y:S06]  /*04d0*/  BAR.SYNC.DEFER_BLOCKING 0x0 ;  /* 0x0000000000007b1d */ /* 0x000fec0000010000 */
.L_x_11:
[----:B------:R-:W1:Y:S01]  /*04e0*/  LDCU UR5, c[0x0][0x3a0] ;  /* 0x00007400ff0577ac */ /* 0x000e620008000800 */
[----:B------:R-:W-:-:S04]  /*04f0*/  LEA R4, R2, UR4, 0x4 ;  /* 0x0000000402047c11 */ /* 0x000fc8000f8e20ff */
[----:B-1----:R-:W-:-:S13]  /*0500*/  ISETP.GE.AND P0, PT, R4, UR5, PT ;  /* 0x0000000504007c0c */ /* 0x002fda000bf06270 */
[----:B------:R-:W-:Y:S05]  /*0510*/  @P0 BRA `(.L_x_3) ;  /* 0x0000000400ec0947 */ /* 0x000fea0003800000 */
[----:B------:R-:W1:Y:S01]  /*0520*/  LDCU UR5, c[0x0][0x3a4] ;  /* 0x00007480ff0577ac */ /* 0x000e620008000800 */
[----:B------:R-:W-:Y:S01]  /*0530*/  CS2R R32, SRZ ;  /* 0x0000000000207805 */ /* 0x000fe2000001ff00 */
[----:B-1----:R-:W-:-:S09]  /*0540*/  UISETP.GE.U32.AND UP0, UPT, UR5, 0x10, UPT ;  /* 0x000000100500788c */ /* 0x002fd2000bf06070 */
[----:B------:R-:W-:Y:S05]  /*0550*/  BRA.U !UP0, `(.L_x_4) ;  /* 0x00000001089c7547 */ /* 0x000fea000b800000 */
[----:B------:R-:W1:Y:S01]  /*0560*/  S2UR UR6, SR_CgaCtaId ;  /* 0x00000000000679c3 */ /* 0x000e620000008800 */
[----:B------:R-:W-:Y:S01]  /*0570*/  UMOV UR5, 0x400 ;  /* 0x0000040000057882 */ /* 0x000fe20000000000 */
[----:B------:R-:W-:Y:S01]  /*0580*/  IMAD.MOV.U32 R33, RZ, RZ, RZ ;  /* 0x000000ffff217224 */ /* 0x000fe200078e00ff */
[----:B------:R-:W-:Y:S01]  /*0590*/  UIADD3 UR5, UPT, UPT, UR5, 0x400, URZ ;  /* 0x0000040005057890 */ /* 0x000fe2000fffe0ff */
[----:B------:R-:W-:-:S03]  /*05a0*/  IMAD.MOV.U32 R31, RZ, RZ, R23 ;  /* 0x000000ffff1f7224 */ /* 0x000fc600078e0017 */
[----:B-1----:R-:W-:-:S03]  /*05b0*/  ULEA UR5, UR6, UR5, 0x18 ;  /* 0x0000000506057291 */ /* 0x002fc6000f8ec0ff */
[----:B------:R-:W-:Y:S01]  /*05c0*/  UMOV UR6, UR9 ;  /* 0x0000000900067c82 */ /* 0x000fe20008000000 */
[----:B------:R-:W-:-:S04]  /*05d0*/  ULEA UR5, UR4, UR5, 0x6 ;  /* 0x0000000504057291 */ /* 0x000fc8000f8e30ff */
[----:B------:R-:W-:-:S12]  /*05e0*/  UIADD3 UR5, UPT, UPT, UR5, 0x20, URZ ;  /* 0x0000002005057890 */ /* 0x000fd8000fffe0ff */
.L_x_5:
[----:B------:R-:W-:Y:S01]  /*05f0*/  LDS.128 R12, [R31+-0x20] ;  /* 0xffffe0001f0c7984 */ /* 0x000fe20000000c00 */
[----:B------:R-:W-:-:S03]  /*0600*/  UIADD3 UR6, UPT, UPT, UR6, 0x10, URZ ;  /* 0x0000001006067890 */ /* 0x000fc6000fffe0ff */
[----:B------:R-:W1:Y:S01]  /*0610*/  LDS.128 R16, [UR5+-0x20] ;  /* 0xffffe005ff107984 */ /* 0x000e620008000c00 */
[----:B------:R-:W-:-:S03]  /*0620*/  UISETP.NE.AND UP0, UPT, UR6, URZ, UPT ;  /* 0x000000ff0600728c */ /* 0x000fc6000bf05270 */
[----:B0-----:R-:W-:Y:S04]  /*0630*/  LDS.128 R8, [R31+-0x10] ;  /* 0xfffff0001f087984 */ /* 0x001fe80000000c00 */
[----:B------:R-:W0:Y:S01]  /*0640*/  LDS.128 R4, [UR5+-0x10] ;  /* 0xfffff005ff047984 */ /* 0x000e220008000c00 */
[----:B-1----:R-:W-:-:S04]  /*0650*/  FFMA R12, R12, R16, R33 ;  /* 0x000000100c0c7223 */ /* 0x002fc80000000021 */
[----:B------:R-:W-:-:S04]  /*0660*/  FFMA R13, R13, R17, R12 ;  /* 0x000000110d0d7223 */ /* 0x000fc8000000000c */
[----:B------:R-:W-:-:S04]  /*0670*/  FFMA R14, R14, R18, R13 ;  /* 0x000000120e0e7223 */ /* 0x000fc8000000000d */
[----:B------:R-:W-:Y:S02]  /*0680*/  FFMA R15, R15, R19, R14 ;  /* 0x000000130f0f7223 */ /* 0x000fe4000000000e */
[----:B------:R-:W-:Y:S02]  /*0690*/  LDS.128 R16, [R31] ;  /* 0x000000001f107984 */ /* 0x000fe40000000c00 */
[----:B0-----:R-:W-:Y:S02]  /*06a0*/  FFMA R4, R8, R4, R15 ;  /* 0x0000000408047223 */ /* 0x001fe4000000000f */
[----:B------:R-:W0:Y:S02]  /*06b0*/  LDS.128 R12, [UR5] ;  /* 0x00000005ff0c7984 */ /* 0x000e240008000c00 */
[----:B------:R-:W-:-:S04]  /*06c0*/  FFMA R5, R9, R5, R4 ;  /* 0x0000000509057223 */ /* 0x000fc80000000004 */
[----:B------:R-:W-:-:S04]  /*06d0*/  FFMA R6, R10, R6, R5 ;  /* 0x000000060a067223 */ /* 0x000fc80000000005 */
[----:B------:R-:W-:Y:S02]  /*06e0*/  FFMA R7, R11, R7, R6 ;  /* 0x000000070b077223 */ /* 0x000fe40000000006 */
[----:B------:R-:W-:Y:S01]  /*06f0*/  LDS.128 R8, [UR5+0x10] ;  /* 0x00001005ff087984 */ /* 0x000fe20008000c00 */
[----:B------:R-:W-:Y:S01]  /*0700*/  UIADD3 UR5, UPT, UPT, UR5, 0x40, URZ ;  /* 0x0000004005057890 */ /* 0x000fe2000fffe0ff */
[----:B0-----:R-:W-:Y:S02]  /*0710*/  FFMA R12, R16, R12, R7 ;  /* 0x0000000c100c7223 */ /* 0x001fe40000000007 */
[----:B------:R0:W1:Y:S02]  /*0720*/  LDS.128 R4, [R31+0x10] ;  /* 0x000010001f047984 */ /* 0x0000640000000c00 */
[----:B------:R-:W-:-:S04]  /*0730*/  FFMA R13, R17, R13, R12 ;  /* 0x0000000d110d7223 */ /* 0x000fc8000000000c */
[----:B------:R-:W-:Y:S01]  /*0740*/  FFMA R14, R18, R14, R13 ;  /* 0x0000000e120e7223 */ /* 0x000fe2000000000d */
[----:B0-----:R-:W-:-:S03]  /*0750*/  IADD3 R31, PT, PT, R31, 0x40, RZ ;  /* 0x000000401f1f7810 */ /* 0x001fc60007ffe0ff */
[----:B------:R-:W-:-:S04]  /*0760*/  FFMA R15, R19, R15, R14 ;  /* 0x0000000f130f7223 */ /* 0x000fc8000000000e */
[----:B-1----:R-:W-:-:S04]  /*0770*/  FFMA R4, R4, R8, R15 ;  /* 0x0000000804047223 */ /* 0x002fc8000000000f */
[----:B------:R-:W-:-:S04]  /*0780*/  FFMA R5, R5, R9, R4 ;  /* 0x0000000905057223 */ /* 0x000fc80000000004 */
[----:B------:R-:W-:-:S04]  /*0790*/  FFMA R6, R6, R10, R5 ;  /* 0x0000000a06067223 */ /* 0x000fc80000000005 */
[----:B------:R-:W-:Y:S01]  /*07a0*/  FFMA R33, R7, R11, R6 ;  /* 0x0000000b07217223 */ /* 0x000fe20000000006 */
[----:B------:R-:W-:Y:S06]  /*07b0*/  BRA.U UP0, `(.L_x_5) ;  /* 0xfffffffd008c7547 */ /* 0x000fec000b83ffff */
[----:B------:R-:W-:-:S07]  /*07c0*/  IMAD.U32 R32, RZ, RZ, UR10 ;  /* 0x0000000aff207e24 */ /* 0x000fce000f8e00ff */
.L_x_4:
[----:B------:R-:W-:-:S09]  /*07d0*/  UISETP.NE.AND UP0, UPT, UR8, URZ, UPT ;  /* 0x000000ff0800728c */ /* 0x000fd2000bf05270 */
[----:B------:R-:W-:Y:S05]  /*07e0*/  BRA.U !UP0, `(.L_x_6) ;  /* 0x0000000108c87547 */ /* 0x000fea000b800000 */
[----:B------:R-:W1:Y:S01]  /*07f0*/  S2UR UR6, SR_CgaCtaId ;  /* 0x00000000000679c3 */ /* 0x000e620000008800 */
[----:B------:R-:W-:Y:S01]  /*0800*/  UIADD3 UR11, UPT, UPT, UR8, -0x1, URZ ;  /* 0xffffffff080b7890 */ /* 0x000fe2000fffe0ff */
[----:B------:R-:W-:Y:S01]  /*0810*/  UMOV UR5, 0x400 ;  /* 0x0000040000057882 */ /* 0x000fe20000000000 */
[----:B------:R-:W-:Y:S02]  /*0820*/  UISETP.NE.AND UP1, UPT, UR14, URZ, UPT ;  /* 0x000000ff0e00728c */ /* 0x000fe4000bf25270 */
[----:B------:R-:W-:Y:S02]  /*0830*/  UISETP.GE.U32.AND UP0, UPT, UR11, 0x7, UPT ;  /* 0x000000070b00788c */ /* 0x000fe4000bf06070 */
[----:B------:R-:W-:-:S04]  /*0840*/  UIADD3 UR5, UPT, UPT, UR5, 0x400, URZ ;  /* 0x0000040005057890 */ /* 0x000fc8000fffe0ff */
[----:B-1----:R-:W-:-:S04]  /*0850*/  ULEA UR5, UR6, UR5, 0x18 ;  /* 0x0000000506057291 */ /* 0x002fc8000f8ec0ff */
[----:B------:R-:W-:Y:S01]  /*0860*/  ULEA UR5, UR4, UR5, 0x6 ;  /* 0x0000000504057291 */ /* 0x000fe2000f8e30ff */
[----:B------:R-:W-:Y:S11]  /*0870*/  BRA.U !UP0, `(.L_x_7) ;  /* 0x00000001083c7547 */ /* 0x000ff6000b800000 */
[C---:B------:R-:W-:Y:S01]  /*0880*/  IMAD R34, R32.reuse, 0x4, R29 ;  /* 0x0000000420227824 */ /* 0x040fe200078e021d */
[C---:B------:R-:W-:Y:S02]  /*0890*/  LEA R31, R32.reuse, UR5, 0x2 ;  /* 0x00000005201f7c11 */ /* 0x040fe4000f8e10ff */
[----:B------:R-:W-:Y:S02]  /*08a0*/  IADD3 R32, PT, PT, R32, 0x8, RZ ;  /* 0x0000000820207810 */ /* 0x000fe40007ffe0ff */
[----:B0-----:R-:W-:Y:S04]  /*08b0*/  LDS.128 R4, [R34] ;  /* 0x0000000022047984 */ /* 0x001fe80000000c00 */
[----:B------:R-:W0:Y:S04]  /*08c0*/  LDS.128 R8, [R31] ;  /* 0x000000001f087984 */ /* 0x000e280000000c00 */
[----:B------:R-:W-:Y:S04]  /*08d0*/  LDS.128 R12, [R34+0x10] ;  /* 0x00001000220c7984 */ /* 0x000fe80000000c00 */
[----:B------:R-:W1:Y:S01]  /*08e0*/  LDS.128 R16, [R31+0x10] ;  /* 0x000010001f107984 */ /* 0x000e620000000c00 */
[----:B0-----:R-:W-:-:S04]  /*08f0*/  FFMA R4, R4, R8, R33 ;  /* 0x0000000804047223 */ /* 0x001fc80000000021 */
[----:B------:R-:W-:-:S04]  /*0900*/  FFMA R5, R5, R9, R4 ;  /* 0x0000000905057223 */ /* 0x000fc80000000004 */
[----:B------:R-:W-:-:S04]  /*0910*/  FFMA R6, R6, R10, R5 ;  /* 0x0000000a06067223 */ /* 0x000fc80000000005 */
[----:B------:R-:W-:-:S04]  /*0920*/  FFMA R7, R7, R11, R6 ;  /* 0x0000000b07077223 */ /* 0x000fc80000000006 */
[----:B-1----:R-:W-:-:S04]  /*0930*/  FFMA R12, R12, R16, R7 ;  /* 0x000000100c0c7223 */ /* 0x002fc80000000007 */
[----:B------:R-:W-:-:S04]  /*0940*/  FFMA R13, R13, R17, R12 ;  /* 0x000000110d0d7223 */ /* 0x000fc8000000000c */
[----:B------:R-:W-:-:S04]  /*0950*/  FFMA R14, R14, R18, R13 ;  /* 0x000000120e0e7223 */ /* 0x000fc8000000000d */
[----:B------:R-:W-:-:S07]  /*0960*/  FFMA R33, R15, R19, R14 ;  /* 0x000000130f217223 */ /* 0x000fce000000000e */
.L_x_7:
[----:B------:R-:W-:Y:S05]  /*0970*/  BRA.U !UP1, `(.L_x_6) ;  /* 0x0000000109647547 */ /* 0x000fea000b800000 */
[----:B------:R-:W-:Y:S02]  /*0980*/  UIADD3 UR6, UPT, UPT, UR14, -0x1, URZ ;  /* 0xffffffff0e067890 */ /* 0x000fe4000fffe0ff */
[----:B------:R-:W-:Y:S02]  /*0990*/  UISETP.NE.AND UP1, UPT, UR15, URZ, UPT ;  /* 0x000000ff0f00728c */ /* 0x000fe4000bf25270 */
[----:B------:R-:W-:-:S09]  /*09a0*/  UISETP.GE.U32.AND UP0, UPT, UR6, 0x3, UPT ;  /* 0x000000030600788c */ /* 0x000fd2000bf06070 */
[----:B------:R-:W-:Y:S05]  /*09b0*/  BRA.U !UP0, `(.L_x_8) ;  /* 0x0000000108247547 */ /* 0x000fea000b800000 */
[C---:B------:R-:W-:Y:S01]  /*09c0*/  IMAD R4, R32.reuse, 0x4, R29 ;  /* 0x0000000420047824 */ /* 0x040fe200078e021d */
[C---:B0-----:R-:W-:Y:S01]  /*09d0*/  LEA R8, R32.reuse, UR5, 0x2 ;  /* 0x0000000520087c11 */ /* 0x041fe2000f8e10ff */
[----:B------:R-:W-:-:S04]  /*09e0*/  VIADD R32, R32, 0x4 ;  /* 0x0000000420207836 */ /* 0x000fc80000000000 */
[----:B------:R-:W-:Y:S04]  /*09f0*/  LDS.128 R4, [R4] ;  /* 0x0000000004047984 */ /* 0x000fe80000000c00 */
[----:B------:R-:W0:Y:S02]  /*0a00*/  LDS.128 R8, [R8] ;  /* 0x0000000008087984 */ /* 0x000e240000000c00 */
[----:B0-----:R-:W-:-:S04]  /*0a10*/  FFMA R12, R4, R8, R33 ;  /* 0x00000008040c7223 */ /* 0x001fc80000000021 */
[----:B------:R-:W-:-:S04]  /*0a20*/  FFMA R5, R5, R9, R12 ;  /* 0x0000000905057223 */ /* 0x000fc8000000000c */
[----:B------:R-:W-:-:S04]  /*0a30*/  FFMA R6, R6, R10, R5 ;  /* 0x0000000a06067223 */ /* 0x000fc80000000005 */
[----:B------:R-:W-:-:S07]  /*0a40*/  FFMA R33, R7, R11, R6 ;  /* 0x0000000b07217223 */ /* 0x000fce0000000006 */
.L_x_8:
[----:B------:R-:W-:Y:S05]  /*0a50*/  BRA.U !UP1, `(.L_x_6) ;  /* 0x00000001092c7547 */ /* 0x000fea000b800000 */
[C---:B------:R-:W-:Y:S01]  /*0a60*/  LEA R4, R32.reuse, R29, 0x2 ;  /* 0x0000001d20047211 */ /* 0x040fe200078e10ff */
[----:B------:R-:W-:Y:S01]  /*0a70*/  UISETP.NE.AND UP0, UPT, UR15, 0x1, UPT ;  /* 0x000000010f00788c */ /* 0x000fe2000bf05270 */
[----:B0-----:R-:W-:-:S04]  /*0a80*/  LEA R8, R32, UR5, 0x2 ;  /* 0x0000000520087c11 */ /* 0x001fc8000f8e10ff */
[----:B------:R-:W-:Y:S04]  /*0a90*/  LDS.128 R4, [R4] ;  /* 0x0000000004047984 */ /* 0x000fe80000000c00 */
[----:B------:R-:W0:Y:S02]  /*0aa0*/  LDS.128 R8, [R8] ;  /* 0x0000000008087984 */ /* 0x000e240000000c00 */
[----:B0-----:R-:W-:Y:S01]  /*0ab0*/  FFMA R33, R4, R8, R33 ;  /* 0x0000000804217223 */ /* 0x001fe20000000021 */
[----:B------:R-:W-:Y:S06]  /*0ac0*/  BRA.U !UP0, `(.L_x_6) ;  /* 0x0000000108107547 */ /* 0x000fec000b800000 */
[----:B------:R-:W-:Y:S01]  /*0ad0*/  UISETP.NE.AND UP0, UPT, UR15, 0x2, UPT ;  /* 0x000000020f00788c */ /* 0x000fe2000bf05270 */
[----:B------:R-:W-:-:S05]  /*0ae0*/  FFMA R33, R5, R9, R33 ;  /* 0x0000000905217223 */ /* 0x000fca0000000021 */
[----:B------:R-:W-:-:S13]  /*0af0*/  PLOP3.LUT P0, PT, PT, PT, UP0, 0x80, 0x8 ;  /* 0x000000000008781c */ /* 0x000fda0003f0f008 */
[----:B------:R-:W-:-:S07]  /*0b00*/  @P0 FFMA R33, R6, R10, R33 ;  /* 0x0000000a06210223 */ /* 0x000fce0000000021 */
.L_x_6:
[----:B------:R-:W1:Y:S01]  /*0b10*/  MUFU.RCP R5, R20 ;  /* 0x0000001400057308 */ /* 0x000e620000001000 */
[----:B------:R-:W-:Y:S07]  /*0b20*/  BSSY.RECONVERGENT B0, `(.L_x_9) ;  /* 0x000000b000007945 */ /* 0x000fee0003800200 */
[----:B------:R-:W2:Y:S01]  /*0b30*/  FCHK P0, R33, R20 ;  /* 0x0000001421007302 */ /* 0x000ea20000000000 */
[----:B-1----:R-:W-:-:S04]  /*0b40*/  FFMA R4, R5, -R20, 1 ;  /* 0x3f80000005047423 */ /* 0x002fc80000000814 */
[----:B------:R-:W-:-:S04]  /*0b50*/  FFMA R4, R5, R4, R5 ;  /* 0x0000000405047223 */ /* 0x000fc80000000005 */
[----:B------:R-:W-:-:S04]  /*0b60*/  FFMA R6, R4, R33, RZ ;  /* 0x0000002104067223 */ /* 0x000fc800000000ff */
[----:B------:R-:W-:-:S04]  /*0b70*/  FFMA R5, R6, -R20, R33 ;  /* 0x8000001406057223 */ /* 0x000fc80000000021 */
[----:B------:R-:W-:Y:S01]  /*0b80*/  FFMA R4, R4, R5, R6 ;  /* 0x0000000504047223 */ /* 0x000fe20000000006 */
[----:B--2---:R-:W-:Y:S06]  /*0b90*/  @!P0 BRA `(.L_x_10) ;  /* 0x00000000000c8947 */ /* 0x004fec0003800000 */
[----:B------:R-:W-:-:S07]  /*0ba0*/  MOV R6, 0xbc0 ;  /* 0x00000bc000067802 */ /* 0x000fce0000000f00 */
[----:B0-----:R-:W-:Y:S05]  /*0bb0*/  CALL.REL.NOINC `($__internal_2_$__cuda_sm3x_div_rn_noftz_f32_slowpath) ;  /* 0x0000000800a87944 */ /* 0x001fea0003c00000 */
[----:B------:R-:W-:-:S07]  /*0bc0*/  IMAD.MOV.U32 R4, RZ, RZ, R7 ;  /* 0x000000ffff047224 */ /* 0x000fce00078e0007 */
.L_x_10:
[----:B------:R-:W-:Y:S05]  /*0bd0*/  BSYNC.RECONVERGENT B0 ;  /* 0x0000000000007941 */ /* 0x000fea0003800200 */
.L_x_9:
[----:B------:R-:W-:Y:S02]  /*0be0*/  HFMA2 R5, -RZ, RZ, 0.96630859375, -0.0022525787353515625 ;  /* 0x3bbb989dff057431 */ /* 0x000fe400000001ff */
[----:B------:R-:W-:Y:S02]  /*0bf0*/  IMAD.U32 R6, RZ, RZ, UR4 ;  /* 0x00000004ff067e24 */ /* 0x000fe4000f8e00ff */
[----:B0-----:R-:W-:Y:S02]  /*0c00*/  IMAD.MOV.U32 R8, RZ, RZ, 0x437c0000 ;  /* 0x437c0000ff087424 */ /* 0x001fe400078e00ff */
[----:B------:R-:W-:Y:S02]  /*0c10*/  IMAD R6, R6, 0x40, R25 ;  /* 0x0000004006067824 */ /* 0x000fe400078e0219 */
[----:B------:R-:W-:-:S04]  /*0c20*/  FFMA.SAT R5, R4, R5, 0.5 ;  /* 0x3f00000004057423 */ /* 0x000fc80000002005 */
[----:B------:R-:W0:Y:S01]  /*0c30*/  LDS R6, [R6] ;  /* 0x0000000006067984 */ /* 0x000e220000000800 */
[----:B------:R-:W-:-:S04]  /*0c40*/  FFMA.RM R5, R5, R8, 12582913 ;  /* 0x4b40000105057423 */ /* 0x000fc80000004008 */
[C---:B------:R-:W-:Y:S01]  /*0c50*/  FADD R7, R5.reuse, -12583039 ;  /* 0xcb40007f05077421 */ /* 0x040fe20000000000 */
[----:B------:R-:W-:-:S03]  /*0c60*/  SHF.L.U32 R5, R5, 0x17, RZ ;  /* 0x0000001705057819 */ /* 0x000fc600000006ff */
[----:B------:R-:W-:-:S04]  /*0c70*/  FFMA R7, R4, 1.4426950216293334961, -R7 ;  /* 0x3fb8aa3b04077823 */ /* 0x000fc80000000807 */
[----:B------:R-:W-:-:S04]  /*0c80*/  FFMA R7, R4, 1.925963033500011079e-08, R7 ;  /* 0x32a5706004077823 */ /* 0x000fc80000000007 */
[----:B------:R-:W1:Y:S02]  /*0c90*/  MUFU.EX2 R4, R7 ;  /* 0x0000000700047308 */ /* 0x000e640000000800 */
[----:B-1----:R-:W-:-:S04]  /*0ca0*/  FMUL R5, R5, R4 ;  /* 0x0000000405057220 */ /* 0x002fc80000400000 */
[----:B------:R-:W-:Y:S01]  /*0cb0*/  FADD R3, R3, R5 ;  /* 0x0000000503037221 */ /* 0x000fe20000000000 */
[----:B0-----:R-:W-:-:S07]  /*0cc0*/  FFMA R22, R5, R6, R22 ;  /* 0x0000000605167223 */ /* 0x001fce0000000016 */
.L_x_3:
[----:B------:R-:W-:-:S04]  /*0cd0*/  UIADD3 UR4, UPT, UPT, UR4, 0x1, URZ ;  /* 0x0000000104047890 */ /* 0x000fc8000fffe0ff */
[----:B------:R-:W-:-:S09]  /*0ce0*/  UISETP.NE.AND UP0, UPT, UR4, 0x10, UPT ;  /* 0x000000100400788c */ /* 0x000fd2000bf05270 */
[----:B------:R-:W-:Y:S05]  /*0cf0*/  BRA.U UP0, `(.L_x_11) ;  /* 0xfffffff500f87547 */ /* 0x000fea000b83ffff */
[----:B------:R-:W-:Y:S06]  /*0d00*/  BAR.SYNC.DEFER_BLOCKING 0x0 ;  /* 0x0000000000007b1d */ /* 0x000fec0000010000 */
[----:B------:R-:W-:Y:S05]  /*0d10*/  @P2 BRA `(.L_x_12) ;  /* 0xfffffff400882947 */ /* 0x000fea000383ffff */
[----:B------:R-:W1:Y:S01]  /*0d20*/  F2F.F64.F32 R4, R3 ;  /* 0x0000000300047310 */ /* 0x000e620000201800 */
[----:B------:R-:W-:Y:S01]  /*0d30*/  UMOV UR4, 0xa0b5ed8d ;  /* 0xa0b5ed8d00047882 */ /* 0x000fe20000000000 */
[----:B------:R-:W-:Y:S01]  /*0d40*/  UMOV UR5, 0x3eb0c6f7 ;  /* 0x3eb0c6f700057882 */ /* 0x000fe20000000000 */
[----:B------:R-:W-:Y:S01]  /*0d50*/  IMAD.MOV.U32 R6, RZ, RZ, 0x1 ;  /* 0x00000001ff067424 */ /* 0x000fe200078e00ff */
[----:B------:R-:W-:Y:S01]  /*0d60*/  BSSY.RECONVERGENT B0, `(.L_x_13) ;  /* 0x0000014000007945 */ /* 0x000fe20003800200 */
[----:B-1----:R-:W-:-:S06]  /*0d70*/  DADD R4, R4, UR4 ;  /* 0x0000000404047e29 */ /* 0x002fcc0008000000 */
[----:B0-----:R-:W0:Y:S02]  /*0d80*/  MUFU.RCP64H R7, R5 ;  /* 0x0000000500077308 */ /* 0x001e240000001800 */
[----:B0-----:R-:W-:-:S08]  /*0d90*/  DFMA R8, -R4, R6, 1 ;  /* 0x3ff000000408742b */ /* 0x001fd00000000106 */
[----:B------:R-:W-:-:S08]  /*0da0*/  DFMA R8, R8, R8, R8 ;  /* 0x000000080808722b */ /* 0x000fd00000000008 */
[----:B------:R-:W-:Y:S01]  /*0db0*/  DFMA R8, R6, R8, R6 ;  /* 0x000000080608722b */ /* 0x000fe20000000006 */
[----:B------:R-:W0:Y:S07]  /*0dc0*/  F2F.F64.F32 R6, R22 ;  /* 0x0000001600067310 */ /* 0x000e2e0000201800 */
[----:B------:R-:W-:-:S08]  /*0dd0*/  DFMA R10, -R4, R8, 1 ;  /* 0x3ff00000040a742b */ /* 0x000fd00000000108 */
[----:B------:R-:W-:Y:S01]  /*0de0*/  DFMA R10, R8, R10, R8 ;  /* 0x0000000a080a722b */ /* 0x000fe20000000008 */
[----:B0-----:R-:W-:-:S07]  /*0df0*/  FSETP.GEU.AND P1, PT, |R7|, 6.5827683646048100446e-37, PT ;  /* 0x036000000700780b */ /* 0x001fce0003f2e200 */
[----:B------:R-:W-:-:S08]  /*0e00*/  DMUL R2, R6, R10 ;  /* 0x0000000a06027228 */ /* 0x000fd00000000000 */
[----:B------:R-:W-:-:S08]  /*0e10*/  DFMA R8, -R4, R2, R6 ;  /* 0x000000020408722b */ /* 0x000fd00000000106 */
[----:B------:R-:W-:-:S10]  /*0e20*/  DFMA R2, R10, R8, R2 ;  /* 0x000000080a02722b */ /* 0x000fd40000000002 */
[----:B------:R-:W-:-:S05]  /*0e30*/  FFMA R0, RZ, R5, R3 ;  /* 0x00000005ff007223 */ /* 0x000fca0000000003 */
[----:B------:R-:W-:-:S13]  /*0e40*/  FSETP.GT.AND P0, PT, |R0|, 1.469367938527859385e-39, PT ;  /* 0x001000000000780b */ /* 0x000fda0003f04200 */
[----:B------:R-:W-:Y:S05]  /*0e50*/  @P0 BRA P1, `(.L_x_14) ;  /* 0x0000000000100947 */ /* 0x000fea0000800000 */
[----:B------:R-:W-:-:S07]  /*0e60*/  MOV R0, 0xe80 ;  /* 0x00000e8000007802 */ /* 0x000fce0000000f00 */
[----:B------:R-:W-:Y:S05]  /*0e70*/  CALL.REL.NOINC `($__internal_0_$__cuda_sm20_div_rn_f64_full) ;  /* 0x0000000000287944 */ /* 0x000fea0003c00000 */
[----:B------:R-:W-:Y:S01]  /*0e80*/  IMAD.MOV.U32 R2, RZ, RZ, R10 ;  /* 0x000000ffff027224 */ /* 0x000fe200078e000a */
[----:B------:R-:W-:-:S07]  /*0e90*/  MOV R3, R11 ;  /* 0x0000000b00037202 */ /* 0x000fce0000000f00 */
.L_x_14:
[----:B------:R-:W-:Y:S05]  /*0ea0*/  BSYNC.RECONVERGENT B0 ;  /* 0x0000000000007941 */ /* 0x000fea0003800200 */
.L_x_13:
[----:B------:R1:W2:Y:S02]  /*0eb0*/  F2F.F32.F64 R5, R2 ;  /* 0x0000000200057310 */ /* 0x0002a40000301000 */
.L_x_0:
[----:B-1----:R-:W1:Y:S01]  /*0ec0*/  LDC.64 R2, c[0x0][0x398] ;  /* 0x0000e600ff027b82 */ /* 0x002e620000000a00 */
[----:B------:R-:W3:Y:S02]  /*0ed0*/  LDCU UR4, c[0x0][0x3a4] ;  /* 0x00007480ff0477ac */ /* 0x000ee40008000800 */
[----:B---3--:R-:W-:-:S04]  /*0ee0*/  IMAD R7, R30, UR4, R28 ;  /* 0x000000041e077c24 */ /* 0x008fc8000f8e021c */
[----:B-1----:R-:W-:-:S05]  /*0ef0*/  IMAD.WIDE R2, R7, 0x4, R2 ;  /* 0x0000000407027825 */ /* 0x002fca00078e0202 */
[----:B0-2---:R-:W-:Y:S01]  /*0f00*/  STG.E desc[UR12][R2.64], R5 ;  /* 0x0000000502007986 */ /* 0x005fe2000c10190c */
[----:B------:R-:W-:Y:S05]  /*0f10*/  EXIT ;  /* 0x000000000000794d */ /* 0x000fea0003800000 */
        .weak           $__internal_0_$__cuda_sm20_div_rn_f64_full
        .type           $__internal_0_$__cuda_sm20_div_rn_f64_full,@function
        .size           $__internal_0_$__cuda_sm20_div_rn_f64_full,($__internal_1_$__cuda_sm20_sqrt_rn_f32_slowpath - $__internal_0_$__cuda_sm20_div_rn_f64_full)
$__internal_0_$__cuda_sm20_div_rn_f64_full:
[C---:B------:R-:W-:Y:S01]  /*0f20*/  FSETP.GEU.AND P0, PT, |R5|.reuse, 1.469367938527859385e-39, PT ;  /* 0x001000000500780b */ /* 0x040fe20003f0e200 */
[----:B------:R-:W-:Y:S01]  /*0f30*/  IMAD.MOV.U32 R8, RZ, RZ, 0x1 ;  /* 0x00000001ff087424 */ /* 0x000fe200078e00ff */
[----:B------:R-:W-:Y:S01]  /*0f40*/  LOP3.LUT R2, R5, 0x800fffff, RZ, 0xc0, !PT ;  /* 0x800fffff05027812 */ /* 0x000fe200078ec0ff */
[----:B------:R-:W-:Y:S01]  /*0f50*/  BSSY.RECONVERGENT B1, `(.L_x_15) ;  /* 0x0000055000017945 */ /* 0x000fe20003800200 */
[C---:B------:R-:W-:Y:S02]  /*0f60*/  FSETP.GEU.AND P2, PT, |R7|.reuse, 1.469367938527859385e-39, PT ;  /* 0x001000000700780b */ /* 0x040fe40003f4e200 */
[----:B------:R-:W-:Y:S01]  /*0f70*/  LOP3.LUT R3, R2, 0x3ff00000, RZ, 0xfc, !PT ;  /* 0x3ff0000002037812 */ /* 0x000fe200078efcff */
[----:B------:R-:W-:Y:S01]  /*0f80*/  IMAD.MOV.U32 R2, RZ, RZ, R4 ;  /* 0x000000ffff027224 */ /* 0x000fe200078e0004 */
[----:B------:R-:W-:-:S05]  /*0f90*/  LOP3.LUT R10, R7, 0x7ff00000, RZ, 0xc0, !PT ;  /* 0x7ff00000070a7812 */ /* 0x000fca00078ec0ff */
[----:B------:R-:W-:-:S04]  /*0fa0*/  @!P0 DMUL R2, R4, 8.98846567431157953865e+307 ;  /* 0x7fe0000004028828 */ /* 0x000fc80000000000 */
[----:B------:R-:W-:Y:S01]  /*0fb0*/  @!P2 LOP3.LUT R11, R5, 0x7ff00000, RZ, 0xc0, !PT ;  /* 0x7ff00000050ba812 */ /* 0x000fe200078ec0ff */
[----:B------:R-:W-:Y:S01]  /*0fc0*/  @!P2 IMAD.MOV.U32 R16, RZ, RZ, RZ ;  /* 0x000000ffff10a224 */ /* 0x000fe200078e00ff */
[----:B------:R-:W0:Y:S02]  /*0fd0*/  MUFU.RCP64H R9, R3 ;  /* 0x0000000300097308 */ /* 0x000e240000001800 */
[----:B------:R-:W-:Y:S02]  /*0fe0*/  @!P2 ISETP.GE.U32.AND P3, PT, R10, R11, PT ;  /* 0x0000000b0a00a20c */ /* 0x000fe40003f66070 */
[----:B------:R-:W-:-:S04]  /*0ff0*/  MOV R11, 0x1ca00000 ;  /* 0x1ca00000000b7802 */ /* 0x000fc80000000f00 */
[----:B------:R-:W-:-:S04]  /*1000*/  @!P2 SEL R17, R11, 0x63400000, !P3 ;  /* 0x634000000b11a807 */ /* 0x000fc80005800000 */
[----:B------:R-:W-:-:S04]  /*1010*/  @!P2 LOP3.LUT R17, R17, 0x80000000, R7, 0xf8, !PT ;  /* 0x800000001111a812 */ /* 0x000fc800078ef807 */
[----:B------:R-:W-:Y:S01]  /*1020*/  @!P2 LOP3.LUT R17, R17, 0x100000, RZ, 0xfc, !PT ;  /* 0x001000001111a812 */ /* 0x000fe200078efcff */
[----:B0-----:R-:W-:-:S08]  /*1030*/  DFMA R12, R8, -R2, 1 ;  /* 0x3ff00000080c742b */ /* 0x001fd00000000802 */
[----:B------:R-:W-:Y:S01]  /*1040*/  DFMA R14, R12, R12, R12 ;  /* 0x0000000c0c0e722b */ /* 0x000fe2000000000c */
[----:B------:R-:W-:-:S04]  /*1050*/  LOP3.LUT R13, R5, 0x7ff00000, RZ, 0xc0, !PT ;  /* 0x7ff00000050d7812 */ /* 0x000fc800078ec0ff */
[----:B------:R-:W-:-:S03]  /*1060*/  ISETP.GE.U32.AND P1, PT, R10, R13, PT ;  /* 0x0000000d0a00720c */ /* 0x000fc60003f26070 */
[----:B------:R-:W-:Y:S01]  /*1070*/  DFMA R14, R8, R14, R8 ;  /* 0x0000000e080e722b */ /* 0x000fe20000000008 */
[----:B------:R-:W-:Y:S01]  /*1080*/  SEL R9, R11, 0x63400000, !P1 ;  /* 0x634000000b097807 */ /* 0x000fe20004800000 */
[----:B------:R-:W-:-:S03]  /*1090*/  IMAD.MOV.U32 R8, RZ, RZ, R6 ;  /* 0x000000ffff087224 */ /* 0x000fc600078e0006 */
[----:B------:R-:W-:-:S03]  /*10a0*/  LOP3.LUT R9, R9, 0x800fffff, R7, 0xf8, !PT ;  /* 0x800fffff09097812 */ /* 0x000fc600078ef807 */
[----:B------:R-:W-:-:S03]  /*10b0*/  DFMA R18, R14, -R2, 1 ;  /* 0x3ff000000e12742b */ /* 0x000fc60000000802 */
[----:B------:R-:W-:-:S05]  /*10c0*/  @!P2 DFMA R8, R8, 2, -R16 ;  /* 0x400000000808a82b */ /* 0x000fca0000000810 */
[----:B------:R-:W-:Y:S01]  /*10d0*/  DFMA R14, R14, R18, R14 ;  /* 0x000000120e0e722b */ /* 0x000fe2000000000e */
[----:B------:R-:W-:Y:S01]  /*10e0*/  MOV R19, R10 ;  /* 0x0000000a00137202 */ /* 0x000fe20000000f00 */
[----:B------:R-:W-:Y:S01]  /*10f0*/  IMAD.MOV.U32 R18, RZ, RZ, R13 ;  /* 0x000000ffff127224 */ /* 0x000fe200078e000d */
[----:B------:R-:W-:Y:S02]  /*1100*/  @!P0 LOP3.LUT R18, R3, 0x7ff00000, RZ, 0xc0, !PT ;  /* 0x7ff0000003128812 */ /* 0x000fe400078ec0ff */
[----:B------:R-:W-:Y:S02]  /*1110*/  @!P2 LOP3.LUT R19, R9, 0x7ff00000, RZ, 0xc0, !PT ;  /* 0x7ff000000913a812 */ /* 0x000fe400078ec0ff */
[----:B------:R-:W-:Y:S01]  /*1120*/  IADD3 R21, PT, PT, R18, -0x1, RZ ;  /* 0xffffffff12157810 */ /* 0x000fe20007ffe0ff */
[----:B------:R-:W-:Y:S02]  /*1130*/  DMUL R16, R14, R8 ;  /* 0x000000080e107228 */ /* 0x000fe40000000000 */
[----:B------:R-:W-:-:S05]  /*1140*/  VIADD R20, R19, 0xffffffff ;  /* 0xffffffff13147836 */ /* 0x000fca0000000000 */
[----:B------:R-:W-:Y:S01]  /*1150*/  ISETP.GT.U32.AND P0, PT, R20, 0x7feffffe, PT ;  /* 0x7feffffe1400780c */ /* 0x000fe20003f04070 */
[----:B------:R-:W-:-:S03]  /*1160*/  DFMA R12, R16, -R2, R8 ;  /* 0x80000002100c722b */ /* 0x000fc60000000008 */
[----:B------:R-:W-:-:S05]  /*1170*/  ISETP.GT.U32.OR P0, PT, R21, 0x7feffffe, P0 ;  /* 0x7feffffe1500780c */ /* 0x000fca0000704470 */
[----:B------:R-:W-:-:S08]  /*1180*/  DFMA R12, R14, R12, R16 ;  /* 0x0000000c0e0c722b */ /* 0x000fd00000000010 */
[----:B------:R-:W-:Y:S05]  /*1190*/  @P0 BRA `(.L_x_16) ;  /* 0x00000000006c0947 */ /* 0x000fea0003800000 */
[----:B------:R-:W-:-:S04]  /*11a0*/  LOP3.LUT R7, R5, 0x7ff00000, RZ, 0xc0, !PT ;  /* 0x7ff0000005077812 */ /* 0x000fc800078ec0ff */
[CC--:B------:R-:W-:Y:S02]  /*11b0*/  VIADDMNMX R6, R10.reuse, -R7.reuse, 0xb9600000, !PT ;  /* 0xb96000000a067446 */ /* 0x0c0fe40007800907 */
[----:B------:R-:W-:Y:S02]  /*11c0*/  ISETP.GE.U32.AND P0, PT, R10, R7, PT ;  /* 0x000000070a00720c */ /* 0x000fe40003f06070 */
[----:B------:R-:W-:Y:S02]  /*11d0*/  VIMNMX R6, PT, PT, R6, 0x46a00000, PT ;  /* 0x46a0000006067848 */ /* 0x000fe40003fe0100 */
[----:B------:R-:W-:-:S05]  /*11e0*/  SEL R11, R11, 0x63400000, !P0 ;  /* 0x634000000b0b7807 */ /* 0x000fca0004000000 */
[----:B------:R-:W-:Y:S01]  /*11f0*/  IMAD.IADD R14, R6, 0x1, -R11 ;  /* 0x00000001060e7824 */ /* 0x000fe200078e0a0b */
[----:B------:R-:W-:-:S03]  /*1200*/  MOV R6, RZ ;  /* 0x000000ff00067202 */ /* 0x000fc60000000f00 */
[----:B------:R-:W-:-:S06]  /*1210*/  VIADD R7, R14, 0x7fe00000 ;  /* 0x7fe000000e077836 */ /* 0x000fcc0000000000 */
[----:B------:R-:W-:-:S10]  /*1220*/  DMUL R10, R12, R6 ;  /* 0x000000060c0a7228 */ /* 0x000fd40000000000 */
[----:B------:R-:W-:-:S13]  /*1230*/  FSETP.GTU.AND P0, PT, |R11|, 1.469367938527859385e-39, PT ;  /* 0x001000000b00780b */ /* 0x000fda0003f0c200 */
[----:B------:R-:W-:Y:S05]  /*1240*/  @P0 BRA `(.L_x_17) ;  /* 0x0000000000940947 */ /* 0x000fea0003800000 */
[----:B------:R-:W-:Y:S01]  /*1250*/  DFMA R2, R12, -R2, R8 ;  /* 0x800000020c02722b */ /* 0x000fe20000000008 */
[----:B------:R-:W-:-:S09]  /*1260*/  IMAD.MOV.U32 R6, RZ, RZ, RZ ;  /* 0x000000ffff067224 */ /* 0x000fd200078e00ff */
[C---:B------:R-:W-:Y:S02]  /*1270*/  FSETP.NEU.AND P0, PT, R3.reuse, RZ, PT ;  /* 0x000000ff0300720b */ /* 0x040fe40003f0d000 */
[----:B------:R-:W-:-:S04]  /*1280*/  LOP3.LUT R5, R3, 0x80000000, R5, 0x48, !PT ;  /* 0x8000000003057812 */ /* 0x000fc800078e4805 */
[----:B------:R-:W-:-:S07]  /*1290*/  LOP3.LUT R7, R5, R7, RZ, 0xfc, !PT ;  /* 0x0000000705077212 */ /* 0x000fce00078efcff */
[----:B------:R-:W-:Y:S05]  /*12a0*/  @!P0 BRA `(.L_x_17) ;  /* 0x00000000007c8947 */ /* 0x000fea0003800000 */
[----:B------:R-:W-:Y:S01]  /*12b0*/  IMAD.MOV R3, RZ, RZ, -R14 ;  /* 0x000000ffff037224 */ /* 0x000fe200078e0a0e */
[----:B------:R-:W-:Y:S01]  /*12c0*/  MOV R2, RZ ;  /* 0x000000ff00027202 */ /* 0x000fe20000000f00 */
[----:B------:R-:W-:-:S05]  /*12d0*/  DMUL.RP R6, R12, R6 ;  /* 0x000000060c067228 */ /* 0x000fca0000008000 */
[----:B------:R-:W-:-:S05]  /*12e0*/  DFMA R2, R10, -R2, R12 ;  /* 0x800000020a02722b */ /* 0x000fca000000000c */
[----:B------:R-:W-:Y:S02]  /*12f0*/  LOP3.LUT R5, R7, R5, RZ, 0x3c, !PT ;  /* 0x0000000507057212 */ /* 0x000fe400078e3cff */
[----:B------:R-:W-:-:S04]  /*1300*/  IADD3 R2, PT, PT, -R14, -0x43300000, RZ ;  /* 0xbcd000000e027810 */ /* 0x000fc80007ffe1ff */
[----:B------:R-:W-:-:S04]  /*1310*/  FSETP.NEU.AND P0, PT, |R3|, R2, PT ;  /* 0x000000020300720b */ /* 0x000fc80003f0d200 */
[----:B------:R-:W-:Y:S02]  /*1320*/  FSEL R10, R6, R10, !P0 ;  /* 0x0000000a060a7208 */ /* 0x000fe40004000000 */
[----:B------:R-:W-:Y:S01]  /*1330*/  FSEL R11, R5, R11, !P0 ;  /* 0x0000000b050b7208 */ /* 0x000fe20004000000 */
[----:B------:R-:W-:Y:S06]  /*1340*/  BRA `(.L_x_17) ;  /* 0x0000000000547947 */ /* 0x000fec0003800000 */
.L_x_16:
[----:B------:R-:W-:-:S14]  /*1350*/  DSETP.NAN.AND P0, PT, R6, R6, PT ;  /* 0x000000060600722a */ /* 0x000fdc0003f08000 */
[----:B------:R-:W-:Y:S05]  /*1360*/  @P0 BRA `(.L_x_18) ;  /* 0x0000000000440947 */ /* 0x000fea0003800000 */
[----:B------:R-:W-:-:S14]  /*1370*/  DSETP.NAN.AND P0, PT, R4, R4, PT ;  /* 0x000000040400722a */ /* 0x000fdc0003f08000 */
[----:B------:R-:W-:Y:S05]  /*1380*/  @P0 BRA `(.L_x_19) ;  /* 0x0000000000300947 */ /* 0x000fea0003800000 */
[----:B------:R-:W-:Y:S01]  /*1390*/  ISETP.NE.AND P0, PT, R19, R18, PT ;  /* 0x000000121300720c */ /* 0x000fe20003f05270 */
[----:B------:R-:W-:Y:S02]  /*13a0*/  IMAD.MOV.U32 R10, RZ, RZ, 0x0 ;  /* 0x00000000ff0a7424 */ /* 0x000fe400078e00ff */
[----:B------:R-:W-:-:S10]  /*13b0*/  IMAD.MOV.U32 R11, RZ, RZ, -0x80000 ;  /* 0xfff80000ff0b7424 */ /* 0x000fd400078e00ff */
[----:B------:R-:W-:Y:S05]  /*13c0*/  @!P0 BRA `(.L_x_17) ;  /* 0x0000000000348947 */ /* 0x000fea0003800000 */
[----:B------:R-:W-:Y:S02]  /*13d0*/  ISETP.NE.AND P0, PT, R19, 0x7ff00000, PT ;  /* 0x7ff000001300780c */ /* 0x000fe40003f05270 */
[----:B------:R-:W-:Y:S02]  /*13e0*/  LOP3.LUT R11, R7, 0x80000000, R5, 0x48, !PT ;  /* 0x80000000070b7812 */ /* 0x000fe400078e4805 */
[----:B------:R-:W-:-:S13]  /*13f0*/  ISETP.EQ.OR P0, PT, R18, RZ, !P0 ;  /* 0x000000ff1200720c */ /* 0x000fda0004702670 */
[----:B------:R-:W-:Y:S02]  /*1400*/  @P0 LOP3.LUT R2, R11, 0x7ff00000, RZ, 0xfc, !PT ;  /* 0x7ff000000b020812 */ /* 0x000fe400078efcff */
[----:B------:R-:W-:Y:S01]  /*1410*/  @!P0 MOV R10, RZ ;  /* 0x000000ff000a8202 */ /* 0x000fe20000000f00 */
[----:B------:R-:W-:Y:S02]  /*1420*/  @P0 IMAD.MOV.U32 R10, RZ, RZ, RZ ;  /* 0x000000ffff0a0224 */ /* 0x000fe400078e00ff */
[----:B------:R-:W-:Y:S01]  /*1430*/  @P0 IMAD.MOV.U32 R11, RZ, RZ, R2 ;  /* 0x000000ffff0b0224 */ /* 0x000fe200078e0002 */
[----:B------:R-:W-:Y:S06]  /*1440*/  BRA `(.L_x_17) ;  /* 0x0000000000147947 */ /* 0x000fec0003800000 */
.L_x_19:
[----:B------:R-:W-:Y:S02]  /*1450*/  LOP3.LUT R11, R5, 0x80000, RZ, 0xfc, !PT ;  /* 0x00080000050b7812 */ /* 0x000fe400078efcff */
[----:B------:R-:W-:Y:S01]  /*1460*/  MOV R10, R4 ;  /* 0x00000004000a7202 */ /* 0x000fe20000000f00 */
[----:B------:R-:W-:Y:S06]  /*1470*/  BRA `(.L_x_17) ;  /* 0x0000000000087947 */ /* 0x000fec0003800000 */
.L_x_18:
[----:B------:R-:W-:Y:S01]  /*1480*/  LOP3.LUT R11, R7, 0x80000, RZ, 0xfc, !PT ;  /* 0x00080000070b7812 */ /* 0x000fe200078efcff */
[----:B------:R-:W-:-:S07]  /*1490*/  IMAD.MOV.U32 R10, RZ, RZ, R6 ;  /* 0x000000ffff0a7224 */ /* 0x000fce00078e0006 */
.L_x_17:
[----:B------:R-:W-:Y:S05]  /*14a0*/  BSYNC.RECONVERGENT B1 ;  /* 0x0000000000017941 */ /* 0x000fea0003800200 */
.L_x_15:
[----:B------:R-:W-:Y:S02]  /*14b0*/  HFMA2 R3, -RZ, RZ, 0, 0 ;  /* 0x00000000ff037431 */ /* 0x000fe400000001ff */
[----:B------:R-:W-:-:S04]  /*14c0*/  IMAD.MOV.U32 R2, RZ, RZ, R0 ;  /* 0x000000ffff027224 */ /* 0x000fc800078e0000 */
[----:B------:R-:W-:Y:S05]  /*14d0*/  RET.REL.NODEC R2 `(_Z19selfAttentionKernelPKfS0_S0_Pfii) ;  /* 0xffffffe802c87950 */ /* 0x000fea0003c3ffff */
        .weak           $__internal_1_$__cuda_sm20_sqrt_rn_f32_slowpath
        .type           $__internal_1_$__cuda_sm20_sqrt_rn_f32_slowpath,@function
        .size           $__internal_1_$__cuda_sm20_sqrt_rn_f32_slowpath,($__internal_2_$__cuda_sm3x_div_rn_noftz_f32_slowpath - $__internal_1_$__cuda_sm20_sqrt_rn_f32_slowpath)
$__internal_1_$__cuda_sm20_sqrt_rn_f32_slowpath:
[----:B------:R-:W-:-:S13]  /*14e0*/  LOP3.LUT P0, RZ, R2, 0x7fffffff, RZ, 0xc0, !PT ;  /* 0x7fffffff02ff7812 */ /* 0x000fda000780c0ff */
[----:B------:R-:W-:Y:S01]  /*14f0*/  @!P0 IMAD.MOV.U32 R3, RZ, RZ, R2 ;  /* 0x000000ffff038224 */ /* 0x000fe200078e0002 */
[----:B------:R-:W-:Y:S06]  /*1500*/  @!P0 BRA `(.L_x_20) ;  /* 0x0000000000448947 */ /* 0x000fec0003800000 */
[----:B------:R-:W-:-:S13]  /*1510*/  FSETP.GEU.FTZ.AND P0, PT, R2, RZ, PT ;  /* 0x000000ff0200720b */ /* 0x000fda0003f1e000 */
[----:B------:R-:W-:Y:S01]  /*1520*/  @!P0 IMAD.MOV.U32 R3, RZ, RZ, 0x7fffffff ;  /* 0x7fffffffff038424 */ /* 0x000fe200078e00ff */
[----:B------:R-:W-:Y:S06]  /*1530*/  @!P0 BRA `(.L_x_20) ;  /* 0x0000000000388947 */ /* 0x000fec0003800000 */
[----:B------:R-:W-:-:S13]  /*1540*/  FSETP.GTU.FTZ.AND P0, PT, |R2|, +INF , PT ;  /* 0x7f8000000200780b */ /* 0x000fda0003f1c200 */
[----:B------:R-:W-:Y:S01]  /*1550*/  @P0 FADD.FTZ R3, R2, 1 ;  /* 0x3f80000002030421 */ /* 0x000fe20000010000 */
[----:B------:R-:W-:Y:S06]  /*1560*/  @P0 BRA `(.L_x_20) ;  /* 0x00000000002c0947 */ /* 0x000fec0003800000 */
[----:B------:R-:W-:-:S13]  /*1570*/  FSETP.NEU.FTZ.AND P0, PT, |R2|, +INF , PT ;  /* 0x7f8000000200780b */ /* 0x000fda0003f1d200 */
[----:B------:R-:W-:Y:S01]  /*1580*/  @!P0 MOV R3, R2 ;  /* 0x0000000200038202 */ /* 0x000fe20000000f00 */
[----:B------:R-:W-:Y:S06]  /*1590*/  @!P0 BRA `(.L_x_20) ;  /* 0x0000000000208947 */ /* 0x000fec0003800000 */
[----:B------:R-:W-:-:S04]  /*15a0*/  FFMA R2, R2, 1.84467440737095516160e+19, RZ ;  /* 0x5f80000002027823 */ /* 0x000fc800000000ff */
[----:B------:R-:W0:Y:S02]  /*15b0*/  MUFU.RSQ R3, R2 ;  /* 0x0000000200037308 */ /* 0x000e240000001400 */
[----:B0-----:R-:W-:Y:S01]  /*15c0*/  FMUL.FTZ R5, R2, R3 ;  /* 0x0000000302057220 */ /* 0x001fe20000410000 */
[----:B------:R-:W-:-:S03]  /*15d0*/  FMUL.FTZ R3, R3, 0.5 ;  /* 0x3f00000003037820 */ /* 0x000fc60000410000 */
[----:B------:R-:W-:-:S04]  /*15e0*/  FADD.FTZ R4, -R5, -RZ ;  /* 0x800000ff05047221 */ /* 0x000fc80000010100 */
[----:B------:R-:W-:-:S04]  /*15f0*/  FFMA R4, R5, R4, R2 ;  /* 0x0000000405047223 */ /* 0x000fc80000000002 */
[----:B------:R-:W-:-:S04]  /*1600*/  FFMA R3, R4, R3, R5 ;  /* 0x0000000304037223 */ /* 0x000fc80000000005 */
[----:B------:R-:W-:-:S07]  /*1610*/  FMUL.FTZ R3, R3, 2.3283064365386962891e-10 ;  /* 0x2f80000003037820 */ /* 0x000fce0000410000 */
.L_x_20:
[----:B------:R-:W-:Y:S02]  /*1620*/  IMAD.MOV.U32 R20, RZ, RZ, R3 ;  /* 0x000000ffff147224 */ /* 0x000fe400078e0003 */
[----:B------:R-:W-:Y:S02]  /*1630*/  HFMA2 R3, -RZ, RZ, 0, 0 ;  /* 0x00000000ff037431 */ /* 0x000fe400000001ff */
[----:B------:R-:W-:-:S04]  /*1640*/  IMAD.MOV.U32 R2, RZ, RZ, R6 ;  /* 0x000000ffff027224 */ /* 0x000fc800078e0006 */
[----:B------:R-:W-:Y:S05]  /*1650*/  RET.REL.NODEC R2 `(_Z19selfAttentionKernelPKfS0_S0_Pfii) ;  /* 0xffffffe802687950 */ /* 0x000fea0003c3ffff */
        .weak           $__internal_2_$__cuda_sm3x_div_rn_noftz_f32_slowpath
        .type           $__internal_2_$__cuda_sm3x_div_rn_noftz_f32_slowpath,@function
        .size           $__internal_2_$__cuda_sm3x_div_rn_noftz_f32_slowpath,(.L_x_35 - $__internal_2_$__cuda_sm3x_div_rn_noftz_f32_slowpath)
$__internal_2_$__cuda_sm3x_div_rn_noftz_f32_slowpath:
[----:B------:R-:W-:Y:S01]  /*1660*/  SHF.R.U32.HI R5, RZ, 0x17, R20 ;  /* 0x00000017ff057819 */ /* 0x000fe20000011614 */
[----:B------:R-:W-:Y:S01]  /*1670*/  BSSY.RECONVERGENT B1, `(.L_x_21) ;  /* 0x0000063000017945 */ /* 0x000fe20003800200 */
[----:B------:R-:W-:Y:S02]  /*1680*/  SHF.R.U32.HI R4, RZ, 0x17, R33 ;  /* 0x00000017ff047819 */ /* 0x000fe40000011621 */
[----:B------:R-:W-:Y:S02]  /*1690*/  LOP3.LUT R5, R5, 0xff, RZ, 0xc0, !PT ;  /* 0x000000ff05057812 */ /* 0x000fe400078ec0ff */
[----:B------:R-:W-:Y:S02]  /*16a0*/  LOP3.LUT R10, R4, 0xff, RZ, 0xc0, !PT ;  /* 0x000000ff040a7812 */ /* 0x000fe400078ec0ff */
[----:B------:R-:W-:Y:S01]  /*16b0*/  MOV R4, R20 ;  /* 0x0000001400047202 */ /* 0x000fe20000000f00 */
[----:B------:R-:W-:Y:S02]  /*16c0*/  VIADD R9, R5, 0xffffffff ;  /* 0xffffffff05097836 */ /* 0x000fe40000000000 */
[----:B------:R-:W-:-:S03]  /*16d0*/  VIADD R8, R10, 0xffffffff ;  /* 0xffffffff0a087836 */ /* 0x000fc60000000000 */
[----:B------:R-:W-:-:S04]  /*16e0*/  ISETP.GT.U32.AND P0, PT, R9, 0xfd, PT ;  /* 0x000000fd0900780c */ /* 0x000fc80003f04070 */
[----:B------:R-:W-:-:S13]  /*16f0*/  ISETP.GT.U32.OR P0, PT, R8, 0xfd, P0 ;  /* 0x000000fd0800780c */ /* 0x000fda0000704470 */
[----:B------:R-:W-:Y:S01]  /*1700*/  @!P0 IMAD.MOV.U32 R7, RZ, RZ, RZ ;  /* 0x000000ffff078224 */ /* 0x000fe200078e00ff */
[----:B------:R-:W-:Y:S06]  /*1710*/  @!P0 BRA `(.L_x_22) ;  /* 0x00000000005c8947 */ /* 0x000fec0003800000 */
[----:B------:R-:W-:Y:S02]  /*1720*/  FSETP.GTU.FTZ.AND P0, PT, |R33|, +INF , PT ;  /* 0x7f8000002100780b */ /* 0x000fe40003f1c200 */
[----:B------:R-:W-:-:S04]  /*1730*/  FSETP.GTU.FTZ.AND P1, PT, |R20|, +INF , PT ;  /* 0x7f8000001400780b */ /* 0x000fc80003f3c200 */
[----:B------:R-:W-:-:S13]  /*1740*/  PLOP3.LUT P0, PT, P0, P1, PT, 0xf8, 0x8f ;  /* 0x00000000008f781c */ /* 0x000fda0000703f70 */
[----:B------:R-:W-:Y:S05]  /*1750*/  @P0 BRA `(.L_x_23) ;  /* 0x00000004004c0947 */ /* 0x000fea0003800000 */
[----:B------:R-:W-:-:S13]  /*1760*/  LOP3.LUT P0, RZ, R4, 0x7fffffff, R33, 0xc8, !PT ;  /* 0x7fffffff04ff7812 */ /* 0x000fda000780c821 */
[----:B------:R-:W-:Y:S05]  /*1770*/  @!P0 BRA `(.L_x_24) ;  /* 0x00000004003c8947 */ /* 0x000fea0003800000 */
[C---:B------:R-:W-:Y:S02]  /*1780*/  FSETP.NEU.FTZ.AND P3, PT, |R33|.reuse, +INF , PT ;  /* 0x7f8000002100780b */ /* 0x040fe40003f7d200 */
[----:B------:R-:W-:Y:S02]  /*1790*/  FSETP.NEU.FTZ.AND P1, PT, |R20|, +INF , PT ;  /* 0x7f8000001400780b */ /* 0x000fe40003f3d200 */
[----:B------:R-:W-:-:S11]  /*17a0*/  FSETP.NEU.FTZ.AND P0, PT, |R33|, +INF , PT ;  /* 0x7f8000002100780b */ /* 0x000fd60003f1d200 */
[----:B------:R-:W-:Y:S05]  /*17b0*/  @!P1 BRA !P3, `(.L_x_24) ;  /* 0x00000004002c9947 */ /* 0x000fea0005800000 */
[----:B------:R-:W-:-:S04]  /*17c0*/  LOP3.LUT P3, RZ, R33, 0x7fffffff, RZ, 0xc0, !PT ;  /* 0x7fffffff21ff7812 */ /* 0x000fc8000786c0ff */
[----:B------:R-:W-:-:S13]  /*17d0*/  PLOP3.LUT P1, PT, P1, P3, PT, 0x2f, 0xf2 ;  /* 0x0000000000f2781c */ /* 0x000fda0000f26577 */
[----:B------:R-:W-:Y:S05]  /*17e0*/  @P1 BRA `(.L_x_25) ;  /* 0x0000000400181947 */ /* 0x000fea0003800000 */
[----:B------:R-:W-:-:S04]  /*17f0*/  LOP3.LUT P1, RZ, R4, 0x7fffffff, RZ, 0xc0, !PT ;  /* 0x7fffffff04ff7812 */ /* 0x000fc8000782c0ff */
[----:B------:R-:W-:-:S13]  /*1800*/  PLOP3.LUT P0, PT, P0, P1, PT, 0x2f, 0xf2 ;  /* 0x0000000000f2781c */ /* 0x000fda0000702577 */
[----:B------:R-:W-:Y:S05]  /*1810*/  @P0 BRA `(.L_x_26) ;  /* 0x0000000400000947 */ /* 0x000fea0003800000 */
[----:B------:R-:W-:Y:S02]  /*1820*/  ISETP.GE.AND P0, PT, R8, RZ, PT ;  /* 0x000000ff0800720c */ /* 0x000fe40003f06270 */
[----:B------:R-:W-:-:S11]  /*1830*/  ISETP.GE.AND P1, PT, R9, RZ, PT ;  /* 0x000000ff0900720c */ /* 0x000fd60003f26270 */
[----:B------:R-:W-:Y:S01]  /*1840*/  @P0 IMAD.MOV.U32 R7, RZ, RZ, RZ ;  /* 0x000000ffff070224 */ /* 0x000fe200078e00ff */
[----:B------:R-:W-:Y:S01]  /*1850*/  @!P0 MOV R7, 0xffffffc0 ;  /* 0xffffffc000078802 */ /* 0x000fe20000000f00 */
[----:B------:R-:W-:Y:S01]  /*1860*/  @!P0 FFMA R33, R33, 1.84467440737095516160e+19, RZ ;  /* 0x5f80000021218823 */ /* 0x000fe200000000ff */
[----:B------:R-:W-:-:S03]  /*1870*/  @!P1 FFMA R4, R20, 1.84467440737095516160e+19, RZ ;  /* 0x5f80000014049823 */ /* 0x000fc600000000ff */
[----:B------:R-:W-:-:S07]  /*1880*/  @!P1 VIADD R7, R7, 0x40 ;  /* 0x0000004007079836 */ /* 0x000fce0000000000 */
.L_x_22:
[----:B------:R-:W-:Y:S01]  /*1890*/  LEA R9, R5, 0xc0800000, 0x17 ;  /* 0xc080000005097811 */ /* 0x000fe200078eb8ff */
[----:B------:R-:W-:Y:S01]  /*18a0*/  BSSY.RECONVERGENT B2, `(.L_x_27) ;  /* 0x0000036000027945 */ /* 0x000fe20003800200 */
[----:B------:R-:W-:-:S03]  /*18b0*/  IADD3 R10, PT, PT, R10, -0x7f, RZ ;  /* 0xffffff810a0a7810 */ /* 0x000fc60007ffe0ff */
[----:B------:R-:W-:Y:S02]  /*18c0*/  IMAD.IADD R12, R4, 0x1, -R9 ;  /* 0x00000001040c7824 */ /* 0x000fe400078e0a09 */
[C---:B------:R-:W-:Y:S01]  /*18d0*/  IMAD R4, R10.reuse, -0x800000, R33 ;  /* 0xff8000000a047824 */ /* 0x040fe200078e0221 */
[----:B------:R-:W-:Y:S01]  /*18e0*/  IADD3 R10, PT, PT, R10, 0x7f, -R5 ;  /* 0x0000007f0a0a7810 */ /* 0x000fe20007ffe805 */
[----:B------:R-:W0:Y:S01]  /*18f0*/  MUFU.RCP R9, R12 ;  /* 0x0000000c00097308 */ /* 0x000e220000001000 */
[----:B------:R-:W-:-:S03]  /*1900*/  FADD.FTZ R11, -R12, -RZ ;  /* 0x800000ff0c0b7221 */ /* 0x000fc60000010100 */
[----:B------:R-:W-:Y:S02]  /*1910*/  IMAD.IADD R10, R10, 0x1, R7 ;  /* 0x000000010a0a7824 */ /* 0x000fe400078e0207 */
[----:B0-----:R-:W-:-:S04]  /*1920*/  FFMA R8, R9, R11, 1 ;  /* 0x3f80000009087423 */ /* 0x001fc8000000000b */
[----:B------:R-:W-:-:S04]  /*1930*/  FFMA R9, R9, R8, R9 ;  /* 0x0000000809097223 */ /* 0x000fc80000000009 */
[----:B------:R-:W-:-:S04]  /*1940*/  FFMA R8, R4, R9, RZ ;  /* 0x0000000904087223 */ /* 0x000fc800000000ff */
[----:B------:R-:W-:-:S04]  /*1950*/  FFMA R13, R11, R8, R4 ;  /* 0x000000080b0d7223 */ /* 0x000fc80000000004 */
[----:B------:R-:W-:-:S04]  /*1960*/  FFMA R8, R9, R13, R8 ;  /* 0x0000000d09087223 */ /* 0x000fc80000000008 */
[----:B------:R-:W-:-:S04]  /*1970*/  FFMA R11, R11, R8, R4 ;  /* 0x000000080b0b7223 */ /* 0x000fc80000000004 */
[----:B------:R-:W-:-:S05]  /*1980*/  FFMA R4, R9, R11, R8 ;  /* 0x0000000b09047223 */ /* 0x000fca0000000008 */
[----:B------:R-:W-:-:S04]  /*1990*/  SHF.R.U32.HI R5, RZ, 0x17, R4 ;  /* 0x00000017ff057819 */ /* 0x000fc80000011604 */
[----:B------:R-:W-:-:S05]  /*19a0*/  LOP3.LUT R5, R5, 0xff, RZ, 0xc0, !PT ;  /* 0x000000ff05057812 */ /* 0x000fca00078ec0ff */
[----:B------:R-:W-:-:S05]  /*19b0*/  IMAD.IADD R12, R5, 0x1, R10 ;  /* 0x00000001050c7824 */ /* 0x000fca00078e020a */
[----:B------:R-:W-:-:S04]  /*19c0*/  IADD3 R5, PT, PT, R12, -0x1, RZ ;  /* 0xffffffff0c057810 */ /* 0x000fc80007ffe0ff */
[----:B------:R-:W-:-:S13]  /*19d0*/  ISETP.GE.U32.AND P0, PT, R5, 0xfe, PT ;  /* 0x000000fe0500780c */ /* 0x000fda0003f06070 */
[----:B------:R-:W-:Y:S05]  /*19e0*/  @!P0 BRA `(.L_x_28) ;  /* 0x0000000000808947 */ /* 0x000fea0003800000 */
[----:B------:R-:W-:-:S13]  /*19f0*/  ISETP.GT.AND P0, PT, R12, 0xfe, PT ;  /* 0x000000fe0c00780c */ /* 0x000fda0003f04270 */
[----:B------:R-:W-:Y:S05]  /*1a00*/  @P0 BRA `(.L_x_29) ;  /* 0x00000000006c0947 */ /* 0x000fea0003800000 */
[----:B------:R-:W-:-:S13]  /*1a10*/  ISETP.GE.AND P0, PT, R12, 0x1, PT ;  /* 0x000000010c00780c */ /* 0x000fda0003f06270 */
[----:B------:R-:W-:Y:S05]  /*1a20*/  @P0 BRA `(.L_x_30) ;  /* 0x0000000000740947 */ /* 0x000fea0003800000 */
[----:B------:R-:W-:Y:S02]  /*1a30*/  ISETP.GE.AND P0, PT, R12, -0x18, PT ;  /* 0xffffffe80c00780c */ /* 0x000fe40003f06270 */
[----:B------:R-:W-:-:S11]  /*1a40*/  LOP3.LUT R4, R4, 0x80000000, RZ, 0xc0, !PT ;  /* 0x8000000004047812 */ /* 0x000fd600078ec0ff */
[----:B------:R-:W-:Y:S05]  /*1a50*/  @!P0 BRA `(.L_x_30) ;  /* 0x0000000000688947 */ /* 0x000fea0003800000 */
[-CC-:B------:R-:W-:Y:S01]  /*1a60*/  FFMA.RZ R5, R9, R11.reuse, R8.reuse ;  /* 0x0000000b09057223 */ /* 0x180fe2000000c008 */
[C---:B------:R-:W-:Y:S01]  /*1a70*/  VIADD R10, R12.reuse, 0x20 ;  /* 0x000000200c0a7836 */ /* 0x040fe20000000000 */
[C---:B------:R-:W-:Y:S02]  /*1a80*/  ISETP.NE.AND P3, PT, R12.reuse, RZ, PT ;  /* 0x000000ff0c00720c */ /* 0x040fe40003f65270 */
[----:B------:R-:W-:Y:S02]  /*1a90*/  ISETP.NE.AND P1, PT, R12, RZ, PT ;  /* 0x000000ff0c00720c */ /* 0x000fe40003f25270 */
[----:B------:R-:W-:Y:S01]  /*1aa0*/  LOP3.LUT R7, R5, 0x7fffff, RZ, 0xc0, !PT ;  /* 0x007fffff05077812 */ /* 0x000fe200078ec0ff */
[CCC-:B------:R-:W-:Y:S01]  /*1ab0*/  FFMA.RP R5, R9.reuse, R11.reuse, R8.reuse ;  /* 0x0000000b09057223 */ /* 0x1c0fe20000008008 */
[----:B------:R-:W-:Y:S01]  /*1ac0*/  FFMA.RM R8, R9, R11, R8 ;  /* 0x0000000b09087223 */ /* 0x000fe20000004008 */
[----:B------:R-:W-:Y:S01]  /*1ad0*/  IMAD.MOV R9, RZ, RZ, -R12 ;  /* 0x000000ffff097224 */ /* 0x000fe200078e0a0c */
[----:B------:R-:W-:-:S03]  /*1ae0*/  LOP3.LUT R7, R7, 0x800000, RZ, 0xfc, !PT ;  /* 0x0080000007077812 */ /* 0x000fc600078efcff */
[----:B------:R-:W-:Y:S02]  /*1af0*/  FSETP.NEU.FTZ.AND P0, PT, R5, R8, PT ;  /* 0x000000080500720b */ /* 0x000fe40003f1d000 */
[----:B------:R-:W-:Y:S02]  /*1b00*/  SHF.L.U32 R10, R7, R10, RZ ;  /* 0x0000000a070a7219 */ /* 0x000fe400000006ff */
[----:B------:R-:W-:Y:S02]  /*1b10*/  SEL R8, R9, RZ, P3 ;  /* 0x000000ff09087207 */ /* 0x000fe40001800000 */
[----:B------:R-:W-:Y:S02]  /*1b20*/  ISETP.NE.AND P1, PT, R10, RZ, P1 ;  /* 0x000000ff0a00720c */ /* 0x000fe40000f25270 */
[----:B------:R-:W-:Y:S02]  /*1b30*/  SHF.R.U32.HI R8, RZ, R8, R7 ;  /* 0x00000008ff087219 */ /* 0x000fe40000011607 */
[----:B------:R-:W-:-:S02]  /*1b40*/  PLOP3.LUT P0, PT, P0, P1, PT, 0xf8, 0x8f ;  /* 0x00000000008f781c */ /* 0x000fc40000703f70 */
[----:B------:R-:W-:Y:S02]  /*1b50*/  SHF.R.U32.HI R10, RZ, 0x1, R8 ;  /* 0x00000001ff0a7819 */ /* 0x000fe40000011608 */
[----:B------:R-:W-:-:S04]  /*1b60*/  SEL R5, RZ, 0x1, !P0 ;  /* 0x00000001ff057807 */ /* 0x000fc80004000000 */
[----:B------:R-:W-:-:S04]  /*1b70*/  LOP3.LUT R5, R5, 0x1, R10, 0xf8, !PT ;  /* 0x0000000105057812 */ /* 0x000fc800078ef80a */
[----:B------:R-:W-:-:S04]  /*1b80*/  LOP3.LUT R5, R5, R8, RZ, 0xc0, !PT ;  /* 0x0000000805057212 */ /* 0x000fc800078ec0ff */
[----:B------:R-:W-:-:S04]  /*1b90*/  IADD3 R5, PT, PT, R10, R5, RZ ;  /* 0x000000050a057210 */ /* 0x000fc80007ffe0ff */
[----:B------:R-:W-:Y:S01]  /*1ba0*/  LOP3.LUT R4, R5, R4, RZ, 0xfc, !PT ;  /* 0x0000000405047212 */ /* 0x000fe200078efcff */
[----:B------:R-:W-:Y:S06]  /*1bb0*/  BRA `(.L_x_30) ;  /* 0x0000000000107947 */ /* 0x000fec0003800000 */
.L_x_29:
[----:B------:R-:W-:-:S04]  /*1bc0*/  LOP3.LUT R4, R4, 0x80000000, RZ, 0xc0, !PT ;  /* 0x8000000004047812 */ /* 0x000fc800078ec0ff */
[----:B------:R-:W-:Y:S01]  /*1bd0*/  LOP3.LUT R4, R4, 0x7f800000, RZ, 0xfc, !PT ;  /* 0x7f80000004047812 */ /* 0x000fe200078efcff */
[----:B------:R-:W-:Y:S06]  /*1be0*/  BRA `(.L_x_30) ;  /* 0x0000000000047947 */ /* 0x000fec0003800000 */
.L_x_28:
[----:B------:R-:W-:-:S07]  /*1bf0*/  IMAD R4, R10, 0x800000, R4 ;  /* 0x008000000a047824 */ /* 0x000fce00078e0204 */
.L_x_30:
[----:B------:R-:W-:Y:S05]  /*1c00*/  BSYNC.RECONVERGENT B2 ;  /* 0x0000000000027941 */ /* 0x000fea0003800200 */
.L_x_27:
[----:B------:R-:W-:Y:S05]  /*1c10*/  BRA `(.L_x_31) ;  /* 0x0000000000207947 */ /* 0x000fea0003800000 */
.L_x_26:
[----:B------:R-:W-:-:S04]  /*1c20*/  LOP3.LUT R4, R4, 0x80000000, R33, 0x48, !PT ;  /* 0x8000000004047812 */ /* 0x000fc800078e4821 */
[----:B------:R-:W-:Y:S01]  /*1c30*/  LOP3.LUT R4, R4, 0x7f800000, RZ, 0xfc, !PT ;  /* 0x7f80000004047812 */ /* 0x000fe200078efcff */
[----:B------:R-:W-:Y:S06]  /*1c40*/  BRA `(.L_x_31) ;  /* 0x0000000000147947 */ /* 0x000fec0003800000 */
.L_x_25:
[----:B------:R-:W-:Y:S01]  /*1c50*/  LOP3.LUT R4, R4, 0x80000000, R33, 0x48, !PT ;  /* 0x8000000004047812 */ /* 0x000fe200078e4821 */
[----:B------:R-:W-:Y:S06]  /*1c60*/  BRA `(.L_x_31) ;  /* 0x00000000000c7947 */ /* 0x000fec0003800000 */
.L_x_24:
[----:B------:R-:W0:Y:S01]  /*1c70*/  MUFU.RSQ R4, -QNAN ;  /* 0xffc0000000047908 */ /* 0x000e220000001400 */
[----:B------:R-:W-:Y:S05]  /*1c80*/  BRA `(.L_x_31) ;  /* 0x0000000000047947 */ /* 0x000fea0003800000 */
.L_x_23:
[----:B------:R-:W-:-:S07]  /*1c90*/  FADD.FTZ R4, R33, R20 ;  /* 0x0000001421047221 */ /* 0x000fce0000010000 */
.L_x_31:
[----:B------:R-:W-:Y:S05]  /*1ca0*/  BSYNC.RECONVERGENT B1 ;  /* 0x0000000000017941 */ /* 0x000fea0003800200 */
.L_x_21:
[----:B0-----:R-:W-:Y:S01]  /*1cb0*/  IMAD.MOV.U32 R7, RZ, RZ, R4 ;  /* 0x000000ffff077224 */ /* 0x001fe200078e0004 */
[----:B------:R-:W-:Y:S01]  /*1cc0*/  MOV R4, R6 ;  /* 0x0000000600047202 */ /* 0x000fe20000000f00 */
[----:B------:R-:W-:-:S04]  /*1cd0*/  IMAD.MOV.U32 R5, RZ, RZ, 0x0 ;  /* 0x00000000ff057424 */ /* 0x000fc800078e00ff */
[----:B------:R-:W-:Y:S05]  /*1ce0*/  RET.REL.NODEC R4 `(_Z19selfAttentionKernelPKfS0_S0_Pfii) ;  /* 0xffffffe004c47950 */ /* 0x000fea0003c3ffff */
.L_x_32:
[----:B------:R-:W-:-:S00]  /*1cf0*/  BRA `(.L_x_32) ;  /* 0xfffffffc00fc7947 */ /* 0x000fc0000383ffff */
[----:B------:R-:W-:-:S00]  /*1d00*/  NOP ;  /* 0x0000000000007918 */ /* 0x000fc00000000000 */
[----:B------:R-:W-:-:S00]  /*1d10*/  NOP ;  /* 0x0000000000007918 */ /* 0x000fc00000000000 */
[----:B------:R-:W-:-:S00]  /*1d20*/  NOP ;  /* 0x0000000000007918 */ /* 0x000fc00000000000 */
[----:B------:R-:W-:-:S00]  /*1d30*/  NOP ;  /* 0x0000000000007918 */ /* 0x000fc00000000000 */
[----:B------:R-:W-:-:S00]  /*1d40*/  NOP ;  /* 0x0000000000007918 */ /* 0x000fc00000000000 */
[----:B------:R-:W-:-:S00]  /*1d50*/  NOP ;  /* 0x0000000000007918 */ /* 0x000fc00000000000 */
[----:B------:R-:W-:-:S00]  /*1d60*/  NOP ;  /* 0x0000000000007918 */ /* 0x000fc00000000000 */
[----:B------:R-:W-:-:S00]  /*1d70*/  NOP ;  /* 0x0000000000007918 */ /* 0x000fc00000000000 */
.L_x_35:


//--------------------- .nv.shared._Z19selfAttentionKernelPKfS0_S0_Pfii --------------------------
	.section	.nv.shared._Z19selfAttentionKernelPKfS0_S0_Pfii,"aw",@nobits
	.sectionflags	@""
	.align	4
.nv.shared._Z19selfAttentionKernelPKfS0_S0_Pfii:
	.zero		4096


//--------------------- .nv.shared.reserved.0     --------------------------
	.section	.nv.shared.reserved.0,"aw",@nobits
	.weak		__nv_reservedSMEM_offset_0_alias
	.size		__nv_reservedSMEM_offset_0_alias, 0, 64
	.other		__nv_reservedSMEM_offset_0_alias,@"STO_CUDA_RESERVED_SHARED STV_DEFAULT"
__nv_reservedSMEM_offset_0_alias:
	.zero		0
	.zero		64


//--------------------- .nv.constant0._Z19selfAttentionKernelPKfS0_S0_Pfii --------------------------
	.section	.nv.constant0._Z19selfAttentionKernelPKfS0_S0_Pfii,"a",@progbits
	.sectionflags	@""
	.align	4
.nv.constant0._Z19selfAttentionKernelPKfS0_S0_Pfii:
	.zero		936


//--------------------- SYMBOLS --------------------------

	.type		.nv.reservedSmem.offset0,@object
	.size		.nv.reservedSmem.offset0,0x4
	.type		.nv.reservedSmem.cap,@object
	.size		.nv.reservedSmem.cap,0x4
